	.headerflags	@"EF_CUDA_TEXMODE_UNIFIED EF_CUDA_64BIT_ADDRESS EF_CUDA_SM89 EF_CUDA_VIRTUAL_SM(EF_CUDA_SM89)"
	.elftype	@"ET_EXEC"


//--------------------- .nv.info                  --------------------------
	.section	.nv.info,"",@"SHT_CUDA_INFO"
	.align	4


	//----- nvinfo : EIATTR_REGCOUNT
	.align		4
        /*0000*/ 	.byte	0x04, 0x2f
        /*0002*/ 	.short	(.L_1 - .L_0)
	.align		4
.L_0:
        /*0004*/ 	.word	index@(triton__0d1d2d3d4d5d6d7d8d9d10d11d1213de)
        /*0008*/ 	.word	0x0000004a


	//----- nvinfo : EIATTR_MAX_STACK_SIZE
	.align		4
.L_1:
        /*000c*/ 	.byte	0x04, 0x23
        /*000e*/ 	.short	(.L_3 - .L_2)
	.align		4
.L_2:
        /*0010*/ 	.word	index@(triton__0d1d2d3d4d5d6d7d8d9d10d11d1213de)
        /*0014*/ 	.word	0x00000000


	//----- nvinfo : EIATTR_MIN_STACK_SIZE
	.align		4
.L_3:
        /*0018*/ 	.byte	0x04, 0x12
        /*001a*/ 	.short	(.L_5 - .L_4)
	.align		4
.L_4:
        /*001c*/ 	.word	index@(triton__0d1d2d3d4d5d6d7d8d9d10d11d1213de)
        /*0020*/ 	.word	0x00000000


	//----- nvinfo : EIATTR_FRAME_SIZE
	.align		4
.L_5:
        /*0024*/ 	.byte	0x04, 0x11
        /*0026*/ 	.short	(.L_7 - .L_6)
	.align		4
.L_6:
        /*0028*/ 	.word	index@(triton__0d1d2d3d4d5d6d7d8d9d10d11d1213de)
        /*002c*/ 	.word	0x00000000
.L_7:


//--------------------- .nv.info.triton__0d1d2d3d4d5d6d7d8d9d10d11d1213de --------------------------
	.section	.nv.info.triton__0d1d2d3d4d5d6d7d8d9d10d11d1213de,"",@"SHT_CUDA_INFO"
	.align	4


	//----- nvinfo : EIATTR_CUDA_API_VERSION
	.align		4
        /*0000*/ 	.byte	0x04, 0x37
        /*0002*/ 	.short	(.L_9 - .L_8)
.L_8:
        /*0004*/ 	.word	0x0000007b


	//----- nvinfo : EIATTR_PARAM_CBANK
	.align		4
.L_9:
        /*0008*/ 	.byte	0x04, 0x0a
        /*000a*/ 	.short	(.L_11 - .L_10)
	.align		4
.L_10:
        /*000c*/ 	.word	index@(.nv.constant0.triton__0d1d2d3d4d5d6d7d8d9d10d11d1213de)
        /*0010*/ 	.short	0x0160
        /*0012*/ 	.short	0x0068


	//----- nvinfo : EIATTR_CBANK_PARAM_SIZE
	.align		4
.L_11:
        /*0014*/ 	.byte	0x03, 0x19
        /*0016*/ 	.short	0x0068


	//----- nvinfo : EIATTR_KPARAM_INFO
	.align		4
        /*0018*/ 	.byte	0x04, 0x17
        /*001a*/ 	.short	(.L_13 - .L_12)
.L_12:
        /*001c*/ 	.word	0x00000000
        /*0020*/ 	.short	0x000d
        /*0022*/ 	.short	0x0064
        /*0024*/ 	.byte	0x00, 0xf0, 0x11, 0x00


	//----- nvinfo : EIATTR_KPARAM_INFO
	.align		4
.L_13:
        /*0028*/ 	.byte	0x04, 0x17
        /*002a*/ 	.short	(.L_15 - .L_14)
.L_14:
        /*002c*/ 	.word	0x00000000
        /*0030*/ 	.short	0x000c
        /*0032*/ 	.short	0x0060
        /*0034*/ 	.byte	0x00, 0xf0, 0x11, 0x00


	//----- nvinfo : EIATTR_KPARAM_INFO
	.align		4
.L_15:
        /*0038*/ 	.byte	0x04, 0x17
        /*003a*/ 	.short	(.L_17 - .L_16)
.L_16:
        /*003c*/ 	.word	0x00000000
        /*0040*/ 	.short	0x000b
        /*0042*/ 	.short	0x0058
        /*0044*/ 	.byte	0x00, 0xf0, 0x21, 0x00


	//----- nvinfo : EIATTR_KPARAM_INFO
	.align		4
.L_17:
        /*0048*/ 	.byte	0x04, 0x17
        /*004a*/ 	.short	(.L_19 - .L_18)
.L_18:
        /*004c*/ 	.word	0x00000000
        /*0050*/ 	.short	0x000a
        /*0052*/ 	.short	0x0050
        /*0054*/ 	.byte	0x00, 0xf0, 0x21, 0x00


	//----- nvinfo : EIATTR_KPARAM_INFO
	.align		4
.L_19:
        /*0058*/ 	.byte	0x04, 0x17
        /*005a*/ 	.short	(.L_21 - .L_20)
.L_20:
        /*005c*/ 	.word	0x00000000
        /*0060*/ 	.short	0x0009
        /*0062*/ 	.short	0x0048
        /*0064*/ 	.byte	0x00, 0xf0, 0x21, 0x00


	//----- nvinfo : EIATTR_KPARAM_INFO
	.align		4
.L_21:
        /*0068*/ 	.byte	0x04, 0x17
        /*006a*/ 	.short	(.L_23 - .L_22)
.L_22:
        /*006c*/ 	.word	0x00000000
        /*0070*/ 	.short	0x0008
        /*0072*/ 	.short	0x0040
        /*0074*/ 	.byte	0x00, 0xf0, 0x21, 0x00


	//----- nvinfo : EIATTR_KPARAM_INFO
	.align		4
.L_23:
        /*0078*/ 	.byte	0x04, 0x17
        /*007a*/ 	.short	(.L_25 - .L_24)
.L_24:
        /*007c*/ 	.word	0x00000000
        /*0080*/ 	.short	0x0007
        /*0082*/ 	.short	0x0038
        /*0084*/ 	.byte	0x00, 0xf0, 0x21, 0x00


	//----- nvinfo : EIATTR_KPARAM_INFO
	.align		4
.L_25:
        /*0088*/ 	.byte	0x04, 0x17
        /*008a*/ 	.short	(.L_27 - .L_26)
.L_26:
        /*008c*/ 	.word	0x00000000
        /*0090*/ 	.short	0x0006
        /*0092*/ 	.short	0x0030
        /*0094*/ 	.byte	0x00, 0xf0, 0x21, 0x00


	//----- nvinfo : EIATTR_KPARAM_INFO
	.align		4
.L_27:
        /*0098*/ 	.byte	0x04, 0x17
        /*009a*/ 	.short	(.L_29 - .L_28)
.L_28:
        /*009c*/ 	.word	0x00000000
        /*00a0*/ 	.short	0x0005
        /*00a2*/ 	.short	0x0028
        /*00a4*/ 	.byte	0x00, 0xf0, 0x21, 0x00


	//----- nvinfo : EIATTR_KPARAM_INFO
	.align		4
.L_29:
        /*00a8*/ 	.byte	0x04, 0x17
        /*00aa*/ 	.short	(.L_31 - .L_30)
.L_30:
        /*00ac*/ 	.word	0x00000000
        /*00b0*/ 	.short	0x0004
        /*00b2*/ 	.short	0x0020
        /*00b4*/ 	.byte	0x00, 0xf0, 0x21, 0x00


	//----- nvinfo : EIATTR_KPARAM_INFO
	.align		4
.L_31:
        /*00b8*/ 	.byte	0x04, 0x17
        /*00ba*/ 	.short	(.L_33 - .L_32)
.L_32:
        /*00bc*/ 	.word	0x00000000
        /*00c0*/ 	.short	0x0003
        /*00c2*/ 	.short	0x0018
        /*00c4*/ 	.byte	0x00, 0xf0, 0x21, 0x00


	//----- nvinfo : EIATTR_KPARAM_INFO
	.align		4
.L_33:
        /*00c8*/ 	.byte	0x04, 0x17
        /*00ca*/ 	.short	(.L_35 - .L_34)
.L_34:
        /*00cc*/ 	.word	0x00000000
        /*00d0*/ 	.short	0x0002
        /*00d2*/ 	.short	0x0010
        /*00d4*/ 	.byte	0x00, 0xf0, 0x21, 0x00


	//----- nvinfo : EIATTR_KPARAM_INFO
	.align		4
.L_35:
        /*00d8*/ 	.byte	0x04, 0x17
        /*00da*/ 	.short	(.L_37 - .L_36)
.L_36:
        /*00dc*/ 	.word	0x00000000
        /*00e0*/ 	.short	0x0001
        /*00e2*/ 	.short	0x0008
        /*00e4*/ 	.byte	0x00, 0xf0, 0x21, 0x00


	//----- nvinfo : EIATTR_KPARAM_INFO
	.align		4
.L_37:
        /*00e8*/ 	.byte	0x04, 0x17
        /*00ea*/ 	.short	(.L_39 - .L_38)
.L_38:
        /*00ec*/ 	.word	0x00000000
        /*00f0*/ 	.short	0x0000
        /*00f2*/ 	.short	0x0000
        /*00f4*/ 	.byte	0x00, 0xf0, 0x21, 0x00


	//----- nvinfo : EIATTR_MAXREG_COUNT
	.align		4
.L_39:
        /*00f8*/ 	.byte	0x03, 0x1b
        /*00fa*/ 	.short	0x00ff


	//----- nvinfo : EIATTR_COOP_GROUP_MASK_REGIDS
	.align		4
        /*00fc*/ 	.byte	0x04, 0x29
        /*00fe*/ 	.short	(.L_41 - .L_40)


	//   ....[0]....
.L_40:
        /*0100*/ 	.word	0xffffffff


	//   ....[1]....
        /*0104*/ 	.word	0xffffffff


	//   ....[2]....
        /*0108*/ 	.word	0xffffffff


	//   ....[3]....
        /*010c*/ 	.word	0xffffffff


	//   ....[4]....
        /*0110*/ 	.word	0xffffffff


	//   ....[5]....
        /*0114*/ 	.word	0xffffffff


	//   ....[6]....
        /*0118*/ 	.word	0xffffffff


	//   ....[7]....
        /*011c*/ 	.word	0xffffffff


	//   ....[8]....
        /*0120*/ 	.word	0xffffffff


	//   ....[9]....
        /*0124*/ 	.word	0xffffffff


	//   ....[10]....
        /*0128*/ 	.word	0xffffffff


	//   ....[11]....
        /*012c*/ 	.word	0xffffffff


	//   ....[12]....
        /*0130*/ 	.word	0xffffffff


	//   ....[13]....
        /*0134*/ 	.word	0xffffffff


	//   ....[14]....
        /*0138*/ 	.word	0xffffffff


	//   ....[15]....
        /*013c*/ 	.word	0xffffffff


	//----- nvinfo : EIATTR_COOP_GROUP_INSTR_OFFSETS
	.align		4
.L_41:
        /*0140*/ 	.byte	0x04, 0x28
        /*0142*/ 	.short	(.L_43 - .L_42)


	//   ....[0]....
.L_42:
        /*0144*/ 	.word	0x000010a0


	//   ....[1]....
        /*0148*/ 	.word	0x000010c0


	//   ....[2]....
        /*014c*/ 	.word	0x00001100


	//   ....[3]....
        /*0150*/ 	.word	0x00001120


	//   ....[4]....
        /*0154*/ 	.word	0x00001140


	//   ....[5]....
        /*0158*/ 	.word	0x00001190


	//   ....[6]....
        /*015c*/ 	.word	0x000011b0


	//   ....[7]....
        /*0160*/ 	.word	0x000011d0


	//   ....[8]....
        /*0164*/ 	.word	0x000023b0


	//   ....[9]....
        /*0168*/ 	.word	0x000023d0


	//   ....[10]....
        /*016c*/ 	.word	0x000023f0


	//   ....[11]....
        /*0170*/ 	.word	0x00002410


	//   ....[12]....
        /*0174*/ 	.word	0x00002430


	//   ....[13]....
        /*0178*/ 	.word	0x00002490


	//   ....[14]....
        /*017c*/ 	.word	0x000024b0


	//   ....[15]....
        /*0180*/ 	.word	0x000024d0


	//----- nvinfo : EIATTR_EXIT_INSTR_OFFSETS
	.align		4
.L_43:
        /*0184*/ 	.byte	0x04, 0x1c
        /*0186*/ 	.short	(.L_45 - .L_44)


	//   ....[0]....
.L_44:
        /*0188*/ 	.word	0x00002c70


	//----- nvinfo : EIATTR_MAX_THREADS
	.align		4
.L_45:
        /*018c*/ 	.byte	0x04, 0x05
        /*018e*/ 	.short	(.L_47 - .L_46)
.L_46:
        /*0190*/ 	.word	0x00000100
        /*0194*/ 	.word	0x00000001
        /*0198*/ 	.word	0x00000001
.L_47:


//--------------------- .nv.rel.action            --------------------------
	.section	.nv.rel.action,"",@"SHT_CUDA_RELOCINFO"
	.align	8
	.sectionentsize	8
        /*0000*/ 	.byte	0x73, 0x00, 0x00, 0x00, 0x00, 0x00, 0x00, 0x00, 0x00, 0x00, 0x00, 0x11, 0x25, 0x00, 0x05, 0x36


//--------------------- .nv.constant0.triton__0d1d2d3d4d5d6d7d8d9d10d11d1213de --------------------------
	.section	.nv.constant0.triton__0d1d2d3d4d5d6d7d8d9d10d11d1213de,"a",@progbits
	.align	4
.nv.constant0.triton__0d1d2d3d4d5d6d7d8d9d10d11d1213de:
	.zero		456


//--------------------- .text.triton__0d1d2d3d4d5d6d7d8d9d10d11d1213de --------------------------
	.section	.text.triton__0d1d2d3d4d5d6d7d8d9d10d11d1213de,"ax",@progbits
	.sectionflags	@"SHF_BARRIERS=1"
	.sectioninfo	@"SHI_REGISTERS=74"
	.align	128
        .global         triton__0d1d2d3d4d5d6d7d8d9d10d11d1213de
        .type           triton__0d1d2d3d4d5d6d7d8d9d10d11d1213de,@function
        .size           triton__0d1d2d3d4d5d6d7d8d9d10d11d1213de,(.L_x_5 - triton__0d1d2d3d4d5d6d7d8d9d10d11d1213de)
        .other          triton__0d1d2d3d4d5d6d7d8d9d10d11d1213de,@"STO_CUDA_ENTRY STV_DEFAULT"
triton__0d1d2d3d4d5d6d7d8d9d10d11d1213de:
.text.triton__0d1d2d3d4d5d6d7d8d9d10d11d1213de:
[----:B------:R-:W-:-:S02]  /*0000*/  MOV R1, c[0x0][0x28] ;  /* 0x00000a0000017a02 */ /* 0x000fc40000000f00 */
[----:B------:R-:W0:Y:S01]  /*0010*/  S2R R0, SR_CTAID.X ;  /* 0x0000000000007919 */ /* 0x000e220000002500 */
[----:B------:R-:W-:Y:S01]  /*0020*/  MOV R9, 0x4 ;  /* 0x0000000400097802 */ /* 0x000fe20000000f00 */
[----:B------:R-:W-:Y:S01]  /*0030*/  CS2R R2, SRZ ;  /* 0x0000000000027805 */ /* 0x000fe2000001ff00 */
[----:B------:R-:W-:Y:S01]  /*0040*/  ULDC.64 UR6, c[0x0][0x118] ;  /* 0x0000460000067ab9 */ /* 0x000fe20000000a00 */
[C---:B0-----:R-:W-:Y:S02]  /*0050*/  ISETP.GE.AND P1, PT, R0.reuse, 0x4, PT ;  /* 0x000000040000780c */ /* 0x041fe40003f26270 */
[----:B------:R-:W-:-:S04]  /*0060*/  IMAD.WIDE R6, R0, R9, c[0x0][0x188] ;  /* 0x0000620000067625 */ /* 0x000fc800078e0209 */
[----:B------:R-:W-:-:S07]  /*0070*/  IMAD.WIDE R8, R0, R9, c[0x0][0x1a0] ;  /* 0x0000680000087625 */ /* 0x000fce00078e0209 */
[----:B------:R0:W5:Y:S04]  /*0080*/  @!P1 LDG.E.EL R3, [R8.64] ;  /* 0x0000000608039981 */ /* 0x000168000c2e1900 */
[----:B------:R-:W1:Y:S04]  /*0090*/  S2R R4, SR_TID.X ;  /* 0x0000000000047919 */ /* 0x000e680000002100 */
[----:B------:R2:W5:Y:S01]  /*00a0*/  @!P1 LDG.E.EL R2, [R6.64] ;  /* 0x0000000606029981 */ /* 0x000562000c2e1900 */
[----:B------:R-:W-:Y:S01]  /*00b0*/  CS2R R50, SRZ ;  /* 0x0000000000327805 */ /* 0x000fe2000001ff00 */
[----:B------:R-:W-:Y:S01]  /*00c0*/  MOV R55, RZ ;  /* 0x000000ff00377202 */ /* 0x000fe20000000f00 */
[----:B------:R-:W-:Y:S01]  /*00d0*/  CS2R R48, SRZ ;  /* 0x0000000000307805 */ /* 0x000fe2000001ff00 */
[----:B------:R-:W-:Y:S01]  /*00e0*/  MOV R57, RZ ;  /* 0x000000ff00397202 */ /* 0x000fe20000000f00 */
[----:B------:R-:W-:Y:S01]  /*00f0*/  CS2R R46, SRZ ;  /* 0x00000000002e7805 */ /* 0x000fe2000001ff00 */
[----:B------:R-:W-:-:S02]  /*0100*/  UPLOP3.LUT UP0, UPT, UPT, UPT, UPT, 0x80, 0x0 ;  /* 0x000000000000789c */ /* 0x000fc40003f0f070 */
[----:B------:R-:W-:Y:S01]  /*0110*/  UMOV UR4, URZ ;  /* 0x0000003f00047c82 */ /* 0x000fe20008000000 */
[----:B-1----:R-:W-:-:S04]  /*0120*/  LOP3.LUT R54, R4, 0xff, RZ, 0xc0, !PT ;  /* 0x000000ff04367812 */ /* 0x002fc800078ec0ff */
[C---:B--2---:R-:W-:Y:S02]  /*0130*/  SHF.L.U32 R6, R54.reuse, 0x3, RZ ;  /* 0x0000000336067819 */ /* 0x044fe400000006ff */
[C---:B------:R-:W-:Y:S02]  /*0140*/  SHF.L.U32 R7, R54.reuse, 0x2, RZ ;  /* 0x0000000236077819 */ /* 0x040fe400000006ff */
[----:B------:R-:W-:Y:S02]  /*0150*/  SHF.R.U32.HI R56, RZ, 0x5, R4 ;  /* 0x00000005ff387819 */ /* 0x000fe40000011604 */
[----:B------:R-:W-:Y:S02]  /*0160*/  SHF.L.U32 R52, R54, 0x5, RZ ;  /* 0x0000000536347819 */ /* 0x000fe400000006ff */
[----:B------:R-:W-:Y:S02]  /*0170*/  IADD3 R53, R6, 0x4, RZ ;  /* 0x0000000406357810 */ /* 0x000fe40007ffe0ff */
[----:B0-----:R-:W-:-:S02]  /*0180*/  IADD3 R5, R7, 0x400, RZ ;  /* 0x0000040007057810 */ /* 0x001fc40007ffe0ff */
.L_x_0:
[----:B------:R-:W-:Y:S01]  /*0190*/  LOP3.LUT R45, R6, UR4, RZ, 0xfc, !PT ;  /* 0x00000004062d7c12 */ /* 0x000fe2000f8efcff */
[----:B------:R-:W-:Y:S01]  /*01a0*/  CS2R R8, SRZ ;  /* 0x0000000000087805 */ /* 0x000fe2000001ff00 */
[----:B------:R-:W-:Y:S01]  /*01b0*/  MOV R32, 0x2 ;  /* 0x0000000200207802 */ /* 0x000fe20000000f00 */
[----:B------:R-:W-:Y:S01]  /*01c0*/  CS2R R10, SRZ ;  /* 0x00000000000a7805 */ /* 0x000fe2000001ff00 */
[----:B------:R-:W-:Y:S01]  /*01d0*/  ISETP.GE.U32.AND P2, PT, R45, 0x900, PT ;  /* 0x000009002d00780c */ /* 0x000fe20003f46070 */
[C---:B------:R-:W-:Y:S01]  /*01e0*/  IMAD R63, R0.reuse, 0x900, R45 ;  /* 0x00000900003f7824 */ /* 0x040fe200078e022d */
[----:B------:R-:W-:Y:S01]  /*01f0*/  CS2R R12, SRZ ;  /* 0x00000000000c7805 */ /* 0x000fe2000001ff00 */
[----:B------:R-:W-:Y:S01]  /*0200*/  CS2R R14, SRZ ;  /* 0x00000000000e7805 */ /* 0x000fe2000001ff00 */
[----:B------:R-:W-:Y:S01]  /*0210*/  ISETP.LT.AND P0, PT, R0, 0x4, !P2 ;  /* 0x000000040000780c */ /* 0x000fe20005701270 */
[----:B------:R-:W-:-:S04]  /*0220*/  IMAD.WIDE R18, R63, R32, c[0x0][0x168] ;  /* 0x00005a003f127625 */ /* 0x000fc800078e0220 */
[----:B------:R-:W-:Y:S01]  /*0230*/  IMAD.WIDE R24, R63, R32, c[0x0][0x170] ;  /* 0x00005c003f187625 */ /* 0x000fe200078e0220 */
[----:B------:R-:W-:-:S04]  /*0240*/  IADD3 R16, P3, R6, UR4, RZ ;  /* 0x0000000406107c10 */ /* 0x000fc8000ff7e0ff */
[----:B------:R-:W-:-:S03]  /*0250*/  IADD3.X R17, RZ, RZ, RZ, P3, !PT ;  /* 0x000000ffff117210 */ /* 0x000fc60001ffe4ff */
[----:B------:R0:W2:Y:S01]  /*0260*/  @P0 LDG.E.EL.128 R8, [R18.64] ;  /* 0x0000000612080981 */ /* 0x0000a2000c2e1d00 */
[----:B------:R-:W-:-:S03]  /*0270*/  SHF.L.U32 R40, R16, 0x2, RZ ;  /* 0x0000000210287819 */ /* 0x000fc600000006ff */
[----:B-1----:R1:W3:Y:S01]  /*0280*/  @P0 LDG.E.EL.128 R12, [R24.64] ;  /* 0x00000006180c0981 */ /* 0x0022e2000c2e1d00 */
[----:B------:R-:W-:Y:S01]  /*0290*/  SHF.L.U64.HI R34, R16, 0x2, R17 ;  /* 0x0000000210227819 */ /* 0x000fe20000010211 */
[----:B------:R-:W-:Y:S01]  /*02a0*/  CS2R R20, SRZ ;  /* 0x0000000000147805 */ /* 0x000fe2000001ff00 */
[----:B------:R-:W-:Y:S01]  /*02b0*/  IADD3 R30, P3, R40, c[0x0][0x178], RZ ;  /* 0x00005e00281e7a10 */ /* 0x000fe20007f7e0ff */
[----:B------:R-:W-:Y:S01]  /*02c0*/  CS2R R22, SRZ ;  /* 0x0000000000167805 */ /* 0x000fe2000001ff00 */
[----:B------:R-:W-:Y:S01]  /*02d0*/  CS2R R16, SRZ ;  /* 0x0000000000107805 */ /* 0x000fe2000001ff00 */
[----:B0-----:R-:W-:Y:S01]  /*02e0*/  CS2R R18, SRZ ;  /* 0x0000000000127805 */ /* 0x001fe2000001ff00 */
[----:B------:R-:W-:Y:S01]  /*02f0*/  IADD3.X R31, R34, c[0x0][0x17c], RZ, P3, !PT ;  /* 0x00005f00221f7a10 */ /* 0x000fe20001ffe4ff */
[----:B------:R-:W-:-:S04]  /*0300*/  IMAD.WIDE R32, R63, R32, c[0x0][0x180] ;  /* 0x000060003f207625 */ /* 0x000fc800078e0220 */
[----:B------:R0:W4:Y:S01]  /*0310*/  @!P2 LDG.E.EL.128 R20, [R30.64+0x10] ;  /* 0x000010061e14a981 */ /* 0x000122000c2e1d00 */
[----:B------:R-:W-:Y:S02]  /*0320*/  LOP3.LUT R29, R53, UR4, RZ, 0xfc, !PT ;  /* 0x00000004351d7c12 */ /* 0x000fe4000f8efcff */
[----:B------:R-:W-:Y:S01]  /*0330*/  IADD3 R40, P3, R40, c[0x0][0x190], RZ ;  /* 0x0000640028287a10 */ /* 0x000fe20007f7e0ff */
[----:B------:R0:W4:Y:S01]  /*0340*/  @P0 LDG.E.EL.128 R16, [R32.64] ;  /* 0x0000000620100981 */ /* 0x000122000c2e1d00 */
[----:B------:R-:W-:Y:S01]  /*0350*/  MOV R58, 0x4 ;  /* 0x00000004003a7802 */ /* 0x000fe20000000f00 */
[----:B-1----:R-:W-:Y:S01]  /*0360*/  CS2R R24, SRZ ;  /* 0x0000000000187805 */ /* 0x002fe2000001ff00 */
[----:B------:R-:W-:Y:S01]  /*0370*/  CS2R R26, SRZ ;  /* 0x00000000001a7805 */ /* 0x000fe2000001ff00 */
[----:B------:R-:W-:Y:S01]  /*0380*/  IMAD R43, R0, 0x900, R29 ;  /* 0x00000900002b7824 */ /* 0x000fe200078e021d */
[----:B------:R-:W-:Y:S01]  /*0390*/  IADD3.X R41, R34, c[0x0][0x194], RZ, P3, !PT ;  /* 0x0000650022297a10 */ /* 0x000fe20001ffe4ff */
[----:B------:R-:W-:Y:S01]  /*03a0*/  CS2R R28, SRZ ;  /* 0x00000000001c7805 */ /* 0x000fe2000001ff00 */
[----:B0-----:R-:W-:Y:S01]  /*03b0*/  CS2R R30, SRZ ;  /* 0x00000000001e7805 */ /* 0x001fe2000001ff00 */
[----:B------:R-:W-:-:S02]  /*03c0*/  IMAD.WIDE R42, R43, R58, c[0x0][0x198] ;  /* 0x000066002b2a7625 */ /* 0x000fc400078e023a */
[----:B------:R0:W4:Y:S04]  /*03d0*/  @!P2 LDG.E.EL.128 R24, [R40.64+0x10] ;  /* 0x000010062818a981 */ /* 0x000128000c2e1d00 */
[----:B------:R1:W4:Y:S01]  /*03e0*/  @P0 LDG.E.EL.128 R28, [R42.64] ;  /* 0x000000062a1c0981 */ /* 0x000322000c2e1d00 */
[----:B------:R-:W-:Y:S01]  /*03f0*/  CS2R R32, SRZ ;  /* 0x0000000000207805 */ /* 0x000fe2000001ff00 */
[----:B------:R-:W-:Y:S01]  /*0400*/  CS2R R34, SRZ ;  /* 0x0000000000227805 */ /* 0x000fe2000001ff00 */
[-C--:B------:R-:W-:Y:S01]  /*0410*/  IMAD.WIDE.U32 R60, R45, R58.reuse, c[0x0][0x190] ;  /* 0x000064002d3c7625 */ /* 0x080fe200078e003a */
[----:B------:R-:W-:Y:S01]  /*0420*/  CS2R R36, SRZ ;  /* 0x0000000000247805 */ /* 0x000fe2000001ff00 */
[----:B------:R-:W-:Y:S02]  /*0430*/  CS2R R38, SRZ ;  /* 0x0000000000267805 */ /* 0x000fe4000001ff00 */
[-C--:B------:R-:W-:Y:S01]  /*0440*/  IMAD.WIDE R62, R63, R58.reuse, c[0x0][0x198] ;  /* 0x000066003f3e7625 */ /* 0x080fe200078e023a */
[----:B------:R2:W4:Y:S04]  /*0450*/  @!P2 LDG.E.EL.128 R32, [R60.64] ;  /* 0x000000063c20a981 */ /* 0x000528000c2e1d00 */
[----:B------:R2:W4:Y:S01]  /*0460*/  @P0 LDG.E.EL.128 R36, [R62.64] ;  /* 0x000000063e240981 */ /* 0x000522000c2e1d00 */
[----:B0-----:R-:W-:Y:S01]  /*0470*/  CS2R R40, SRZ ;  /* 0x0000000000287805 */ /* 0x001fe2000001ff00 */
[----:B-1----:R-:W-:Y:S01]  /*0480*/  CS2R R42, SRZ ;  /* 0x00000000002a7805 */ /* 0x002fe2000001ff00 */
[----:B------:R-:W-:-:S05]  /*0490*/  IMAD.WIDE.U32 R44, R45, R58, c[0x0][0x178] ;  /* 0x00005e002d2c7625 */ /* 0x000fca00078e003a */
[----:B------:R0:W4:Y:S04]  /*04a0*/  @!P2 LDG.E.EL.128 R40, [R44.64] ;  /* 0x000000062c28a981 */ /* 0x000128000c2e1d00 */
[----:B------:R-:W-:Y:S06]  /*04b0*/  BAR.SYNC 0x0 ;  /* 0x0000000000007b1d */ /* 0x000fec0000000000 */
[----:B--2---:R-:W-:-:S02]  /*04c0*/  SEL R10, R10, RZ, P0 ;  /* 0x000000ff0a0a7207 */ /* 0x004fc40000000000 */
[----:B---3--:R-:W-:Y:S02]  /*04d0*/  SEL R14, R14, RZ, P0 ;  /* 0x000000ff0e0e7207 */ /* 0x008fe40000000000 */
[----:B------:R-:W-:Y:S02]  /*04e0*/  SHF.L.U32 R59, R10, 0x10, RZ ;  /* 0x000000100a3b7819 */ /* 0x000fe400000006ff */
[----:B------:R-:W-:Y:S02]  /*04f0*/  SHF.L.U32 R60, R14, 0x10, RZ ;  /* 0x000000100e3c7819 */ /* 0x000fe400000006ff */
[----:B------:R-:W-:Y:S02]  /*0500*/  SEL R8, R8, RZ, P0 ;  /* 0x000000ff08087207 */ /* 0x000fe40000000000 */
[----:B------:R-:W-:Y:S02]  /*0510*/  SEL R12, R12, RZ, P0 ;  /* 0x000000ff0c0c7207 */ /* 0x000fe40000000000 */
[----:B------:R-:W-:-:S02]  /*0520*/  SEL R11, R11, RZ, P0 ;  /* 0x000000ff0b0b7207 */ /* 0x000fc40000000000 */
[----:B------:R-:W-:Y:S01]  /*0530*/  SEL R15, R15, RZ, P0 ;  /* 0x000000ff0f0f7207 */ /* 0x000fe20000000000 */
[----:B0-----:R-:W-:Y:S01]  /*0540*/  FADD R45, R59, R60 ;  /* 0x0000003c3b2d7221 */ /* 0x001fe20000000000 */
[----:B------:R-:W-:Y:S02]  /*0550*/  SHF.L.U32 R60, R8, 0x10, RZ ;  /* 0x00000010083c7819 */ /* 0x000fe400000006ff */
[----:B------:R-:W-:Y:S02]  /*0560*/  SHF.L.U32 R63, R12, 0x10, RZ ;  /* 0x000000100c3f7819 */ /* 0x000fe400000006ff */
[----:B------:R-:W-:Y:S02]  /*0570*/  SHF.L.U32 R61, R11, 0x10, RZ ;  /* 0x000000100b3d7819 */ /* 0x000fe400000006ff */
[----:B------:R-:W-:Y:S02]  /*0580*/  SHF.L.U32 R62, R15, 0x10, RZ ;  /* 0x000000100f3e7819 */ /* 0x000fe400000006ff */
[----:B------:R-:W-:-:S02]  /*0590*/  PRMT R8, R8, 0x7632, R8 ;  /* 0x0000763208087816 */ /* 0x000fc40000000008 */
[----:B------:R-:W-:Y:S02]  /*05a0*/  PRMT R12, R12, 0x7632, R12 ;  /* 0x000076320c0c7816 */ /* 0x000fe4000000000c */
[----:B------:R-:W-:Y:S02]  /*05b0*/  PRMT R11, R11, 0x7632, R11 ;  /* 0x000076320b0b7816 */ /* 0x000fe4000000000b */
[----:B------:R-:W-:Y:S02]  /*05c0*/  PRMT R15, R15, 0x7632, R15 ;  /* 0x000076320f0f7816 */ /* 0x000fe4000000000f */
[----:B------:R-:W-:Y:S02]  /*05d0*/  SEL R59, R9, RZ, P0 ;  /* 0x000000ff093b7207 */ /* 0x000fe40000000000 */
[----:B------:R-:W-:Y:S02]  /*05e0*/  SHF.L.U32 R8, R8, 0x10, RZ ;  /* 0x0000001008087819 */ /* 0x000fe400000006ff */
[----:B------:R-:W-:-:S02]  /*05f0*/  SHF.L.U32 R9, R12, 0x10, RZ ;  /* 0x000000100c097819 */ /* 0x000fc400000006ff */
[----:B------:R-:W-:Y:S02]  /*0600*/  SHF.L.U32 R11, R11, 0x10, RZ ;  /* 0x000000100b0b7819 */ /* 0x000fe400000006ff */
[----:B------:R-:W-:Y:S02]  /*0610*/  SHF.L.U32 R66, R15, 0x10, RZ ;  /* 0x000000100f427819 */ /* 0x000fe400000006ff */
[----:B----4-:R-:W-:Y:S01]  /*0620*/  SEL R23, R23, RZ, !P2 ;  /* 0x000000ff17177207 */ /* 0x010fe20005000000 */
[----:B------:R-:W-:Y:S01]  /*0630*/  FADD R44, R61, R62 ;  /* 0x0000003e3d2c7221 */ /* 0x000fe20000000000 */
[----:B------:R-:W-:Y:S01]  /*0640*/  FADD R62, R8, R9 ;  /* 0x00000009083e7221 */ /* 0x000fe20000000000 */
[----:B------:R-:W-:Y:S01]  /*0650*/  PRMT R10, R10, 0x7632, R10 ;  /* 0x000076320a0a7816 */ /* 0x000fe2000000000a */
[----:B------:R-:W-:Y:S01]  /*0660*/  FADD R66, R11, R66 ;  /* 0x000000420b427221 */ /* 0x000fe20000000000 */
[----:B------:R-:W-:Y:S01]  /*0670*/  PRMT R14, R14, 0x7632, R14 ;  /* 0x000076320e0e7816 */ /* 0x000fe2000000000e */
[----:B------:R-:W-:Y:S01]  /*0680*/  FADD R9, R23, 1 ;  /* 0x3f80000017097421 */ /* 0x000fe20000000000 */
[----:B------:R-:W-:Y:S01]  /*0690*/  SEL R19, R19, RZ, P0 ;  /* 0x000000ff13137207 */ /* 0x000fe20000000000 */
[----:B------:R-:W-:Y:S01]  /*06a0*/  FADD R60, R60, R63 ;  /* 0x0000003f3c3c7221 */ /* 0x000fe20000000000 */
[----:B------:R-:W-:Y:S01]  /*06b0*/  SHF.L.U32 R10, R10, 0x10, RZ ;  /* 0x000000100a0a7819 */ /* 0x000fe200000006ff */
[----:B------:R-:W-:Y:S01]  /*06c0*/  FMUL R66, R66, R9 ;  /* 0x0000000942427220 */ /* 0x000fe20000400000 */
[----:B------:R-:W-:-:S02]  /*06d0*/  SHF.L.U32 R63, R14, 0x10, RZ ;  /* 0x000000100e3f7819 */ /* 0x000fc400000006ff */
[----:B------:R-:W-:Y:S02]  /*06e0*/  SEL R61, R13, RZ, P0 ;  /* 0x000000ff0d3d7207 */ /* 0x000fe40000000000 */
[----:B------:R-:W-:Y:S02]  /*06f0*/  SEL R18, R18, RZ, P0 ;  /* 0x000000ff12127207 */ /* 0x000fe40000000000 */
[----:B------:R-:W-:Y:S01]  /*0700*/  PRMT R9, R19, 0x7632, R9 ;  /* 0x0000763213097816 */ /* 0x000fe20000000009 */
[----:B------:R-:W-:Y:S01]  /*0710*/  FADD R63, R10, R63 ;  /* 0x0000003f0a3f7221 */ /* 0x000fe20000000000 */
[----:B------:R-:W-:Y:S02]  /*0720*/  SHF.L.U32 R64, R59, 0x10, RZ ;  /* 0x000000103b407819 */ /* 0x000fe400000006ff */
[----:B------:R-:W-:Y:S02]  /*0730*/  SHF.L.U32 R13, R61, 0x10, RZ ;  /* 0x000000103d0d7819 */ /* 0x000fe400000006ff */
[----:B------:R-:W-:-:S02]  /*0740*/  PRMT R8, R18, 0x7632, R8 ;  /* 0x0000763212087816 */ /* 0x000fc40000000008 */
[----:B------:R-:W-:Y:S02]  /*0750*/  SHF.L.U32 R15, R9, 0x10, RZ ;  /* 0x00000010090f7819 */ /* 0x000fe400000006ff */
[----:B------:R-:W-:Y:S02]  /*0760*/  SEL R10, R24, RZ, !P2 ;  /* 0x000000ff180a7207 */ /* 0x000fe40005000000 */
[----:B------:R-:W-:Y:S02]  /*0770*/  SEL R12, R26, RZ, !P2 ;  /* 0x000000ff1a0c7207 */ /* 0x000fe40005000000 */
[----:B------:R-:W-:Y:S02]  /*0780*/  SEL R27, R27, RZ, !P2 ;  /* 0x000000ff1b1b7207 */ /* 0x000fe40005000000 */
[----:B------:R-:W-:Y:S01]  /*0790*/  SHF.L.U32 R19, R19, 0x10, RZ ;  /* 0x0000001013137819 */ /* 0x000fe200000006ff */
[----:B------:R-:W-:Y:S01]  /*07a0*/  FADD R64, R64, R13 ;  /* 0x0000000d40407221 */ /* 0x000fe20000000000 */
[----:B------:R-:W-:Y:S01]  /*07b0*/  SHF.L.U32 R11, R8, 0x10, RZ ;  /* 0x00000010080b7819 */ /* 0x000fe200000006ff */
[-C--:B-----5:R-:W-:Y:S01]  /*07c0*/  FMUL R8, R15, R2.reuse ;  /* 0x000000020f087220 */ /* 0x0a0fe20000400000 */
[----:B------:R-:W-:Y:S01]  /*07d0*/  SEL R14, R25, RZ, !P2 ;  /* 0x000000ff190e7207 */ /* 0x000fe20005000000 */
[----:B------:R-:W-:Y:S01]  /*07e0*/  FADD R15, R10, 1 ;  /* 0x3f8000000a0f7421 */ /* 0x000fe20000000000 */
[----:B------:R-:W-:Y:S01]  /*07f0*/  SEL R24, R28, RZ, P0 ;  /* 0x000000ff1c187207 */ /* 0x000fe20000000000 */
[----:B------:R-:W-:Y:S01]  /*0800*/  FMUL R9, R19, R2 ;  /* 0x0000000213097220 */ /* 0x000fe20000400000 */
[----:B------:R-:W-:Y:S01]  /*0810*/  SEL R28, R30, RZ, P0 ;  /* 0x000000ff1e1c7207 */ /* 0x000fe20000000000 */
[----:B------:R-:W-:Y:S01]  /*0820*/  FADD R12, R12, 1 ;  /* 0x3f8000000c0c7421 */ /* 0x000fe20000000000 */
[----:B------:R-:W-:Y:S01]  /*0830*/  SHF.L.U32 R13, R18, 0x10, RZ ;  /* 0x00000010120d7819 */ /* 0x000fe200000006ff */
[----:B------:R-:W-:Y:S01]  /*0840*/  FADD R10, R27, 1 ;  /* 0x3f8000001b0a7421 */ /* 0x000fe20000000000 */
[----:B------:R-:W-:-:S02]  /*0850*/  SEL R25, R31, RZ, P0 ;  /* 0x000000ff1f197207 */ /* 0x000fc40000000000 */
[----:B------:R-:W-:Y:S02]  /*0860*/  SEL R16, R16, RZ, P0 ;  /* 0x000000ff10107207 */ /* 0x000fe40000000000 */
[----:B------:R-:W-:Y:S01]  /*0870*/  SEL R17, R17, RZ, P0 ;  /* 0x000000ff11117207 */ /* 0x000fe20000000000 */
[-C--:B------:R-:W-:Y:S01]  /*0880*/  FMUL R13, R13, R2.reuse ;  /* 0x000000020d0d7220 */ /* 0x080fe20000400000 */
[----:B------:R-:W-:Y:S01]  /*0890*/  SEL R26, R29, RZ, P0 ;  /* 0x000000ff1d1a7207 */ /* 0x000fe20000000000 */
[----:B------:R-:W-:Y:S01]  /*08a0*/  FMUL R11, R11, R2 ;  /* 0x000000020b0b7220 */ /* 0x000fe20000400000 */
[----:B------:R-:W-:Y:S01]  /*08b0*/  FADD R14, R14, 1 ;  /* 0x3f8000000e0e7421 */ /* 0x000fe20000000000 */
[----:B------:R-:W-:Y:S01]  /*08c0*/  FFMA R28, R9, R12, R28 ;  /* 0x0000000c091c7223 */ /* 0x000fe2000000001c */
[----:B------:R-:W-:Y:S01]  /*08d0*/  FFMA R25, R8, R10, R25 ;  /* 0x0000000a08197223 */ /* 0x000fe20000000019 */
[----:B------:R-:W-:Y:S02]  /*08e0*/  PRMT R8, R16, 0x7632, R8 ;  /* 0x0000763210087816 */ /* 0x000fe40000000008 */
[----:B------:R-:W-:Y:S01]  /*08f0*/  PRMT R9, R17, 0x7632, R9 ;  /* 0x0000763211097816 */ /* 0x000fe20000000009 */
[----:B------:R-:W-:Y:S01]  /*0900*/  FFMA R24, R13, R15, R24 ;  /* 0x0000000f0d187223 */ /* 0x000fe20000000018 */
[----:B------:R-:W-:Y:S01]  /*0910*/  FFMA R26, R11, R14, R26 ;  /* 0x0000000e0b1a7223 */ /* 0x000fe2000000001a */
[----:B------:R-:W-:-:S02]  /*0920*/  SEL R32, R32, RZ, !P2 ;  /* 0x000000ff20207207 */ /* 0x000fc40005000000 */
[----:B------:R-:W-:Y:S02]  /*0930*/  SHF.L.U32 R23, R17, 0x10, RZ ;  /* 0x0000001011177819 */ /* 0x000fe400000006ff */
[----:B------:R-:W-:Y:S02]  /*0940*/  SEL R15, R33, RZ, !P2 ;  /* 0x000000ff210f7207 */ /* 0x000fe40005000000 */
[----:B------:R-:W-:Y:S02]  /*0950*/  SEL R13, R34, RZ, !P2 ;  /* 0x000000ff220d7207 */ /* 0x000fe40005000000 */
[----:B------:R-:W-:Y:S02]  /*0960*/  SEL R11, R35, RZ, !P2 ;  /* 0x000000ff230b7207 */ /* 0x000fe40005000000 */
[----:B------:R-:W-:Y:S02]  /*0970*/  SHF.L.U32 R17, R16, 0x10, RZ ;  /* 0x0000001010117819 */ /* 0x000fe400000006ff */
[----:B------:R-:W-:-:S02]  /*0980*/  SHF.L.U32 R19, R8, 0x10, RZ ;  /* 0x0000001008137819 */ /* 0x000fc400000006ff */
[----:B------:R-:W-:Y:S01]  /*0990*/  SHF.L.U32 R27, R9, 0x10, RZ ;  /* 0x00000010091b7819 */ /* 0x000fe200000006ff */
[----:B------:R-:W-:Y:S01]  /*09a0*/  FADD R9, R32, 1 ;  /* 0x3f80000020097421 */ /* 0x000fe20000000000 */
[----:B------:R-:W-:Y:S01]  /*09b0*/  SEL R29, R36, RZ, P0 ;  /* 0x000000ff241d7207 */ /* 0x000fe20000000000 */
[----:B------:R-:W-:Y:S01]  /*09c0*/  FADD R11, R11, 1 ;  /* 0x3f8000000b0b7421 */ /* 0x000fe20000000000 */
[----:B------:R-:W-:Y:S01]  /*09d0*/  SEL R37, R37, RZ, P0 ;  /* 0x000000ff25257207 */ /* 0x000fe20000000000 */
[----:B------:R-:W-:Y:S01]  /*09e0*/  FADD R13, R13, 1 ;  /* 0x3f8000000d0d7421 */ /* 0x000fe20000000000 */
[----:B------:R-:W-:Y:S01]  /*09f0*/  SEL R31, R38, RZ, P0 ;  /* 0x000000ff261f7207 */ /* 0x000fe20000000000 */
[----:B------:R-:W-:Y:S01]  /*0a00*/  FADD R15, R15, 1 ;  /* 0x3f8000000f0f7421 */ /* 0x000fe20000000000 */
[----:B------:R-:W-:Y:S01]  /*0a10*/  SEL R39, R39, RZ, P0 ;  /* 0x000000ff27277207 */ /* 0x000fe20000000000 */
[-C--:B------:R-:W-:Y:S01]  /*0a20*/  FMUL R36, R23, R2.reuse ;  /* 0x0000000217247220 */ /* 0x080fe20000400000 */
[-C--:B------:R-:W-:Y:S01]  /*0a30*/  FMUL R34, R17, R2.reuse ;  /* 0x0000000211227220 */ /* 0x080fe20000400000 */
[-C--:B------:R-:W-:Y:S01]  /*0a40*/  FMUL R30, R19, R2.reuse ;  /* 0x00000002131e7220 */ /* 0x080fe20000400000 */
[----:B------:R-:W-:Y:S01]  /*0a50*/  FMUL R32, R27, R2 ;  /* 0x000000021b207220 */ /* 0x000fe20000400000 */
[----:B------:R-:W-:Y:S01]  /*0a60*/  FFMA R36, R36, R13, R31 ;  /* 0x0000000d24247223 */ /* 0x000fe2000000001f */
[----:B------:R-:W-:Y:S01]  /*0a70*/  FFMA R34, R34, R9, R29 ;  /* 0x0000000922227223 */ /* 0x000fe2000000001d */
[----:B------:R-:W-:Y:S01]  /*0a80*/  FFMA R30, R30, R15, R37 ;  /* 0x0000000f1e1e7223 */ /* 0x000fe20000000025 */
[----:B------:R-:W-:Y:S01]  /*0a90*/  FFMA R32, R32, R11, R39 ;  /* 0x0000000b20207223 */ /* 0x000fe20000000027 */
[-C--:B------:R-:W-:Y:S01]  /*0aa0*/  FMUL R14, R36, R3.reuse ;  /* 0x00000003240e7220 */ /* 0x080fe20000400000 */
[-C--:B------:R-:W-:Y:S01]  /*0ab0*/  FMUL R12, R34, R3.reuse ;  /* 0x00000003220c7220 */ /* 0x080fe20000400000 */
[-C--:B------:R-:W-:Y:S01]  /*0ac0*/  FMUL R11, R25, R3.reuse ;  /* 0x00000003190b7220 */ /* 0x080fe20000400000 */
[-C--:B------:R-:W-:Y:S01]  /*0ad0*/  FMUL R10, R28, R3.reuse ;  /* 0x000000031c0a7220 */ /* 0x080fe20000400000 */
[-C--:B------:R-:W-:Y:S01]  /*0ae0*/  FMUL R9, R26, R3.reuse ;  /* 0x000000031a097220 */ /* 0x080fe20000400000 */
[-C--:B------:R-:W-:Y:S01]  /*0af0*/  FMUL R8, R24, R3.reuse ;  /* 0x0000000318087220 */ /* 0x080fe20000400000 */
[-C--:B------:R-:W-:Y:S01]  /*0b00*/  FMUL R15, R32, R3.reuse ;  /* 0x00000003200f7220 */ /* 0x080fe20000400000 */
[----:B------:R-:W-:Y:S01]  /*0b10*/  FMUL R13, R30, R3 ;  /* 0x000000031e0d7220 */ /* 0x000fe20000400000 */
[----:B------:R-:W-:-:S02]  /*0b20*/  SEL R21, R21, RZ, !P2 ;  /* 0x000000ff15157207 */ /* 0x000fc40005000000 */
[----:B------:R-:W-:Y:S01]  /*0b30*/  SEL R22, R22, RZ, !P2 ;  /* 0x000000ff16167207 */ /* 0x000fe20005000000 */
[----:B------:R-:W-:Y:S04]  /*0b40*/  STS.128 [R52+0x10], R8 ;  /* 0x0000100834007388 */ /* 0x000fe80000000c00 */
[----:B------:R-:W-:Y:S01]  /*0b50*/  STS.128 [R52], R12 ;  /* 0x0000000c34007388 */ /* 0x000fe20000000c00 */
[----:B------:R-:W-:-:S03]  /*0b60*/  SEL R65, R20, RZ, !P2 ;  /* 0x000000ff14417207 */ /* 0x000fc60005000000 */
[----:B------:R-:W-:Y:S06]  /*0b70*/  BAR.SYNC 0x0 ;  /* 0x0000000000007b1d */ /* 0x000fec0000000000 */
[----:B------:R-:W0:Y:S01]  /*0b80*/  LDS.128 R16, [R54.X16] ;  /* 0x0000000036107984 */ /* 0x000e22000000cc00 */
[----:B------:R-:W-:Y:S01]  /*0b90*/  FADD R38, R21, 1 ;  /* 0x3f80000015267421 */ /* 0x000fe20000000000 */
[----:B------:R-:W-:Y:S02]  /*0ba0*/  FADD R27, R22, 1 ;  /* 0x3f800000161b7421 */ /* 0x000fe40000000000 */
[----:B------:R-:W1:Y:S01]  /*0bb0*/  LDS.128 R20, [R54.X16+0x1000] ;  /* 0x0010000036147984 */ /* 0x000e62000000cc00 */
[----:B------:R-:W-:Y:S01]  /*0bc0*/  FMUL R66, R66, R25 ;  /* 0x0000001942427220 */ /* 0x000fe20000400000 */
[----:B------:R-:W-:-:S02]  /*0bd0*/  SEL R13, R40, RZ, !P2 ;  /* 0x000000ff280d7207 */ /* 0x000fc40005000000 */
[----:B------:R-:W-:Y:S02]  /*0be0*/  SEL R42, R42, RZ, !P2 ;  /* 0x000000ff2a2a7207 */ /* 0x000fe40005000000 */
[----:B------:R-:W-:Y:S01]  /*0bf0*/  FSEL R9, R66, -RZ, P0 ;  /* 0x800000ff42097208 */ /* 0x000fe20000000000 */
[----:B------:R-:W-:Y:S01]  /*0c00*/  FADD R13, R13, 1 ;  /* 0x3f8000000d0d7421 */ /* 0x000fe20000000000 */
[----:B------:R-:W-:Y:S01]  /*0c10*/  PRMT R59, R59, 0x7632, R59 ;  /* 0x000076323b3b7816 */ /* 0x000fe2000000003b */
[----:B------:R-:W-:Y:S01]  /*0c20*/  FMUL R27, R44, R27 ;  /* 0x0000001b2c1b7220 */ /* 0x000fe20000400000 */
[----:B------:R-:W-:Y:S01]  /*0c30*/  PRMT R61, R61, 0x7632, R61 ;  /* 0x000076323d3d7816 */ /* 0x000fe2000000003d */
[----:B------:R-:W-:Y:S01]  /*0c40*/  FADD R48, R9, R48 ;  /* 0x0000003009307221 */ /* 0x000fe20000000000 */
[----:B------:R-:W-:Y:S01]  /*0c50*/  LOP3.LUT R11, R5, UR4, RZ, 0xfc, !PT ;  /* 0x00000004050b7c12 */ /* 0x000fe2000f8efcff */
[----:B------:R-:W-:Y:S01]  /*0c60*/  FMUL R15, R60, R13 ;  /* 0x0000000d3c0f7220 */ /* 0x000fe20000400000 */
[----:B------:R-:W-:Y:S01]  /*0c70*/  SHF.L.U32 R10, R59, 0x10, RZ ;  /* 0x000000103b0a7819 */ /* 0x000fe200000006ff */
[----:B------:R-:W-:Y:S01]  /*0c80*/  FADD R13, R42, 1 ;  /* 0x3f8000002a0d7421 */ /* 0x000fe20000000000 */
[----:B------:R-:W-:Y:S01]  /*0c90*/  SHF.L.U32 R61, R61, 0x10, RZ ;  /* 0x000000103d3d7819 */ /* 0x000fe200000006ff */
[----:B------:R-:W-:Y:S01]  /*0ca0*/  FADD R8, R65, 1 ;  /* 0x3f80000041087421 */ /* 0x000fe20000000000 */
[----:B------:R-:W-:Y:S01]  /*0cb0*/  LOP3.LUT R9, R7, UR4, RZ, 0xfc, !PT ;  /* 0x0000000407097c12 */ /* 0x000fe2000f8efcff */
[----:B------:R-:W-:Y:S01]  /*0cc0*/  FMUL R27, R27, R28 ;  /* 0x0000001c1b1b7220 */ /* 0x000fe20000400000 */
[----:B------:R-:W-:-:S02]  /*0cd0*/  SEL R41, R41, RZ, !P2 ;  /* 0x000000ff29297207 */ /* 0x000fc40005000000 */
[----:B------:R-:W-:Y:S01]  /*0ce0*/  SEL R43, R43, RZ, !P2 ;  /* 0x000000ff2b2b7207 */ /* 0x000fe20005000000 */
[----:B------:R-:W-:Y:S01]  /*0cf0*/  IMAD R59, R0, 0x900, R11 ;  /* 0x00000900003b7824 */ /* 0x000fe200078e020b */
[----:B------:R-:W-:Y:S01]  /*0d00*/  ISETP.LT.U32.AND P3, PT, R9, 0x900, !P1 ;  /* 0x000009000900780c */ /* 0x000fe20004f61070 */
[----:B------:R-:W-:Y:S01]  /*0d10*/  FMUL R25, R64, R13 ;  /* 0x0000000d40197220 */ /* 0x000fe20000400000 */
[----:B------:R-:W-:Y:S01]  /*0d20*/  ISETP.LT.U32.AND P4, PT, R11, 0x900, !P1 ;  /* 0x000009000b00780c */ /* 0x000fe20004f81070 */
[----:B------:R-:W-:Y:S01]  /*0d30*/  FMUL R45, R45, R8 ;  /* 0x000000082d2d7220 */ /* 0x000fe20000400000 */
[----:B------:R-:W-:Y:S01]  /*0d40*/  FADD R10, R10, R61 ;  /* 0x0000003d0a0a7221 */ /* 0x000fe20000000000 */
[----:B------:R-:W-:Y:S01]  /*0d50*/  FADD R11, R43, 1 ;  /* 0x3f8000002b0b7421 */ /* 0x000fe20000000000 */
[----:B------:R-:W-:Y:S01]  /*0d60*/  FADD R13, R41, 1 ;  /* 0x3f800000290d7421 */ /* 0x000fe20000000000 */
[----:B------:R-:W-:Y:S01]  /*0d70*/  FSEL R8, R27, -RZ, P0 ;  /* 0x800000ff1b087208 */ /* 0x000fe20000000000 */
[----:B------:R-:W-:Y:S01]  /*0d80*/  IMAD R9, R0, 0x900, R9 ;  /* 0x0000090000097824 */ /* 0x000fe200078e0209 */
[----:B------:R-:W-:Y:S01]  /*0d90*/  PLOP3.LUT P2, PT, PT, PT, UP0, 0x80, 0x0 ;  /* 0x000000000000781c */ /* 0x000fe20003f4f008 */
[----:B------:R-:W-:Y:S01]  /*0da0*/  FMUL R63, R63, R38 ;  /* 0x000000263f3f7220 */ /* 0x000fe20000400000 */
[----:B------:R-:W-:Y:S01]  /*0db0*/  FMUL R11, R10, R11 ;  /* 0x0000000b0a0b7220 */ /* 0x000fe20000400000 */
[----:B------:R-:W-:Y:S01]  /*0dc0*/  FMUL R13, R62, R13 ;  /* 0x0000000d3e0d7220 */ /* 0x000fe20000400000 */
[----:B------:R-:W-:Y:S01]  /*0dd0*/  FADD R47, R8, R47 ;  /* 0x0000002f082f7221 */ /* 0x000fe20000000000 */
[----:B------:R-:W-:Y:S01]  /*0de0*/  IMAD.WIDE R8, R9, R58, c[0x0][0x1b0] ;  /* 0x00006c0009087625 */ /* 0x000fe200078e023a */
[----:B------:R-:W-:Y:S01]  /*0df0*/  FMUL R63, R63, R26 ;  /* 0x0000001a3f3f7220 */ /* 0x000fe20000400000 */
[----:B------:R-:W-:Y:S01]  /*0e00*/  FMUL R45, R45, R24 ;  /* 0x000000182d2d7220 */ /* 0x000fe20000400000 */
[----:B------:R-:W-:Y:S01]  /*0e10*/  FMUL R25, R25, R36 ;  /* 0x0000002419197220 */ /* 0x000fe20000400000 */
[----:B------:R-:W-:Y:S01]  /*0e20*/  FMUL R15, R15, R34 ;  /* 0x000000220f0f7220 */ /* 0x000fe20000400000 */
[----:B------:R-:W-:Y:S01]  /*0e30*/  FMUL R11, R11, R32 ;  /* 0x000000200b0b7220 */ /* 0x000fe20000400000 */
[----:B------:R-:W-:Y:S01]  /*0e40*/  FMUL R13, R13, R30 ;  /* 0x0000001e0d0d7220 */ /* 0x000fe20000400000 */
[----:B------:R-:W-:Y:S01]  /*0e50*/  IMAD.WIDE R58, R59, R58, c[0x0][0x1b0] ;  /* 0x00006c003b3a7625 */ /* 0x000fe200078e023a */
[----:B0-----:R0:W-:Y:S01]  /*0e60*/  @P3 STG.E.128 [R8.64], R16 ;  /* 0x0000001008003986 */ /* 0x0011e2000c101d06 */
[----:B------:R-:W-:-:S02]  /*0e70*/  FSEL R63, R63, -RZ, P0 ;  /* 0x800000ff3f3f7208 */ /* 0x000fc40000000000 */
[----:B------:R-:W-:Y:S02]  /*0e80*/  FSEL R10, R45, -RZ, P0 ;  /* 0x800000ff2d0a7208 */ /* 0x000fe40000000000 */
[----:B------:R-:W-:Y:S02]  /*0e90*/  FSEL R12, R25, -RZ, P0 ;  /* 0x800000ff190c7208 */ /* 0x000fe40000000000 */
[----:B------:R-:W-:Y:S02]  /*0ea0*/  FSEL R15, R15, -RZ, P0 ;  /* 0x800000ff0f0f7208 */ /* 0x000fe40000000000 */
[----:B------:R-:W-:Y:S01]  /*0eb0*/  FSEL R14, R11, -RZ, P0 ;  /* 0x800000ff0b0e7208 */ /* 0x000fe20000000000 */
[----:B-1----:R1:W-:Y:S01]  /*0ec0*/  @P4 STG.E.128 [R58.64], R20 ;  /* 0x000000143a004986 */ /* 0x0023e2000c101d06 */
[----:B------:R-:W-:Y:S02]  /*0ed0*/  UPLOP3.LUT UP0, UPT, UPT, UPT, UPT, 0x40, 0x0 ;  /* 0x000000000000789c */ /* 0x000fe40003f0e870 */
[----:B------:R-:W-:Y:S01]  /*0ee0*/  UMOV UR4, 0x800 ;  /* 0x0000080000047882 */ /* 0x000fe20000000000 */
[----:B0-----:R-:W-:Y:S01]  /*0ef0*/  FSEL R8, R13, -RZ, P0 ;  /* 0x800000ff0d087208 */ /* 0x001fe20000000000 */
[----:B------:R-:W-:Y:S01]  /*0f00*/  FADD R46, R63, R46 ;  /* 0x0000002e3f2e7221 */ /* 0x000fe20000000000 */
[----:B------:R-:W-:Y:S01]  /*0f10*/  FADD R57, R10, R57 ;  /* 0x000000390a397221 */ /* 0x000fe20000000000 */
[----:B------:R-:W-:Y:S01]  /*0f20*/  FADD R55, R12, R55 ;  /* 0x000000370c377221 */ /* 0x000fe20000000000 */
[----:B------:R-:W-:Y:S01]  /*0f30*/  FADD R50, R15, R50 ;  /* 0x000000320f327221 */ /* 0x000fe20000000000 */
[----:B------:R-:W-:Y:S01]  /*0f40*/  FADD R49, R14, R49 ;  /* 0x000000310e317221 */ /* 0x000fe20000000000 */
[----:B------:R-:W-:Y:S01]  /*0f50*/  FADD R51, R8, R51 ;  /* 0x0000003308337221 */ /* 0x000fe20000000000 */
[----:B------:R-:W-:Y:S05]  /*0f60*/  @P2 BRA `(.L_x_0) ;  /* 0xfffff22000002947 */ /* 0x000fea000383ffff */
[----:B------:R-:W-:Y:S01]  /*0f70*/  FADD R50, R50, R51 ;  /* 0x0000003332327221 */ /* 0x000fe20000000000 */
[C---:B------:R-:W-:Y:S01]  /*0f80*/  LOP3.LUT P2, RZ, R4.reuse, 0x1f, RZ, 0xc0, !PT ;  /* 0x0000001f04ff7812 */ /* 0x040fe2000784c0ff */
[----:B------:R-:W-:Y:S06]  /*0f90*/  BAR.SYNC 0x0 ;  /* 0x0000000000007b1d */ /* 0x000fec0000000000 */
[----:B------:R-:W-:Y:S01]  /*0fa0*/  FADD R50, R55, R50 ;  /* 0x0000003237327221 */ /* 0x000fe20000000000 */
[----:B------:R-:W-:Y:S01]  /*0fb0*/  ISETP.GE.AND P3, PT, R4, 0x8, PT ;  /* 0x000000080400780c */ /* 0x000fe20003f66270 */
[----:B------:R-:W-:Y:S01]  /*0fc0*/  CS2R R62, SRZ ;  /* 0x00000000003e7805 */ /* 0x000fe2000001ff00 */
[----:B------:R-:W-:Y:S01]  /*0fd0*/  SHF.L.U32 R56, R56, 0x2, RZ ;  /* 0x0000000238387819 */ /* 0x000fe200000006ff */
[----:B------:R-:W-:Y:S01]  /*0fe0*/  FADD R50, R49, R50 ;  /* 0x0000003231327221 */ /* 0x000fe20000000000 */
[C---:B------:R-:W-:Y:S01]  /*0ff0*/  LOP3.LUT P0, RZ, R4.reuse, 0x7, RZ, 0xc0, !PT ;  /* 0x0000000704ff7812 */ /* 0x040fe2000780c0ff */
[----:B-1----:R-:W-:Y:S01]  /*1000*/  CS2R R58, SRZ ;  /* 0x00000000003a7805 */ /* 0x002fe2000001ff00 */
[----:B------:R-:W-:Y:S01]  /*1010*/  MOV R64, RZ ;  /* 0x000000ff00407202 */ /* 0x000fe20000000f00 */
[----:B------:R-:W-:Y:S01]  /*1020*/  FADD R57, R57, R50 ;  /* 0x0000003239397221 */ /* 0x000fe20000000000 */
[----:B------:R-:W-:Y:S01]  /*1030*/  ISETP.LT.AND P0, PT, R4, 0x8, !P0 ;  /* 0x000000080400780c */ /* 0x000fe20004701270 */
[----:B------:R-:W-:Y:S01]  /*1040*/  UPLOP3.LUT UP0, UPT, UPT, UPT, UPT, 0x80, 0x0 ;  /* 0x000000000000789c */ /* 0x000fe20003f0f070 */
[----:B------:R-:W-:Y:S01]  /*1050*/  MOV R55, RZ ;  /* 0x000000ff00377202 */ /* 0x000fe20000000f00 */
[----:B------:R-:W-:Y:S01]  /*1060*/  FADD R46, R46, R57 ;  /* 0x000000392e2e7221 */ /* 0x000fe20000000000 */
[----:B------:R-:W-:-:S03]  /*1070*/  UMOV UR4, URZ ;  /* 0x0000003f00047c82 */ /* 0x000fc60008000000 */
[----:B------:R-:W-:-:S04]  /*1080*/  FADD R47, R47, R46 ;  /* 0x0000002e2f2f7221 */ /* 0x000fc80000000000 */
[----:B------:R-:W-:-:S05]  /*1090*/  FADD R47, R48, R47 ;  /* 0x0000002f302f7221 */ /* 0x000fca0000000000 */
[----:B------:R-:W0:Y:S02]  /*10a0*/  SHFL.BFLY PT, R8, R47, 0x10, 0x1f ;  /* 0x0e001f002f087f89 */ /* 0x000e2400000e0000 */
[----:B0-----:R-:W-:-:S05]  /*10b0*/  FADD R8, R47, R8 ;  /* 0x000000082f087221 */ /* 0x001fca0000000000 */
[----:B------:R-:W0:Y:S02]  /*10c0*/  SHFL.BFLY PT, R9, R8, 0x8, 0x1f ;  /* 0x0d001f0008097f89 */ /* 0x000e2400000e0000 */
[----:B0-----:R-:W-:Y:S01]  /*10d0*/  FADD R9, R8, R9 ;  /* 0x0000000908097221 */ /* 0x001fe20000000000 */
[----:B------:R-:W-:Y:S02]  /*10e0*/  LOP3.LUT R8, R56, 0x1c, RZ, 0xe2, !PT ;  /* 0x0000001c38087812 */ /* 0x000fe400078ee2ff */
[----:B------:R-:W-:Y:S02]  /*10f0*/  CS2R R56, SRZ ;  /* 0x0000000000387805 */ /* 0x000fe4000001ff00 */
[----:B------:R-:W0:Y:S02]  /*1100*/  SHFL.BFLY PT, R10, R9, 0x4, 0x1f ;  /* 0x0c801f00090a7f89 */ /* 0x000e2400000e0000 */
[----:B0-----:R-:W-:-:S05]  /*1110*/  FADD R10, R9, R10 ;  /* 0x0000000a090a7221 */ /* 0x001fca0000000000 */
[----:B------:R-:W0:Y:S02]  /*1120*/  SHFL.BFLY PT, R11, R10, 0x2, 0x1f ;  /* 0x0c401f000a0b7f89 */ /* 0x000e2400000e0000 */
[----:B0-----:R-:W-:-:S05]  /*1130*/  FADD R11, R10, R11 ;  /* 0x0000000b0a0b7221 */ /* 0x001fca0000000000 */
[----:B------:R-:W0:Y:S02]  /*1140*/  SHFL.BFLY PT, R12, R11, 0x1, 0x1f ;  /* 0x0c201f000b0c7f89 */ /* 0x000e2400000e0000 */
[----:B0-----:R-:W-:-:S05]  /*1150*/  FADD R15, R11, R12 ;  /* 0x0000000c0b0f7221 */ /* 0x001fca0000000000 */
[----:B------:R-:W-:Y:S04]  /*1160*/  @!P2 STS [R8], R15 ;  /* 0x0000000f0800a388 */ /* 0x000fe80000000800 */
[----:B------:R-:W-:Y:S06]  /*1170*/  BAR.SYNC 0x0 ;  /* 0x0000000000007b1d */ /* 0x000fec0000000000 */
[----:B------:R-:W0:Y:S04]  /*1180*/  @!P3 LDS R13, [R4.X4] ;  /* 0x00000000040db984 */ /* 0x000e280000004800 */
[----:B0-----:R-:W0:Y:S02]  /*1190*/  SHFL.BFLY PT, R10, R13, 0x4, 0x1f ;  /* 0x0c801f000d0a7f89 */ /* 0x001e2400000e0000 */
[----:B0-----:R-:W-:-:S05]  /*11a0*/  FADD R10, R13, R10 ;  /* 0x0000000a0d0a7221 */ /* 0x001fca0000000000 */
[----:B------:R-:W0:Y:S02]  /*11b0*/  SHFL.BFLY PT, R9, R10, 0x2, 0x1f ;  /* 0x0c401f000a097f89 */ /* 0x000e2400000e0000 */
[----:B0-----:R-:W-:-:S05]  /*11c0*/  FADD R9, R10, R9 ;  /* 0x000000090a097221 */ /* 0x001fca0000000000 */
[----:B------:R-:W0:Y:S02]  /*11d0*/  SHFL.BFLY PT, R12, R9, 0x1, 0x1f ;  /* 0x0c201f00090c7f89 */ /* 0x000e2400000e0000 */
[----:B0-----:R-:W-:Y:S01]  /*11e0*/  FADD R11, R9, R12 ;  /* 0x0000000c090b7221 */ /* 0x001fe20000000000 */
[----:B------:R-:W-:-:S04]  /*11f0*/  FMUL R12, R3, R3 ;  /* 0x00000003030c7220 */ /* 0x000fc80000400000 */
[----:B------:R-:W-:Y:S01]  /*1200*/  @P0 STS [R4.X4], R11 ;  /* 0x0000000b04000388 */ /* 0x000fe20000004800 */
[----:B------:R-:W-:-:S03]  /*1210*/  FMUL R13, R12, R3 ;  /* 0x000000030c0d7220 */ /* 0x000fc60000400000 */
[----:B------:R-:W-:Y:S06]  /*1220*/  BAR.SYNC 0x0 ;  /* 0x0000000000007b1d */ /* 0x000fec0000000000 */
[----:B------:R-:W0:Y:S02]  /*1230*/  LDS R8, [RZ] ;  /* 0x00000000ff087984 */ /* 0x000e240000000800 */
[----:B0-----:R-:W-:-:S04]  /*1240*/  FMUL R8, R8, -0.5 ;  /* 0xbf00000008087820 */ /* 0x001fc80000400000 */
[----:B------:R-:W-:-:S04]  /*1250*/  FMUL R8, R8, R13 ;  /* 0x0000000d08087220 */ /* 0x000fc80000400000 */
[----:B------:R-:W-:-:S01]  /*1260*/  FMUL R60, R8, 0.00043402778101153671741 ;  /* 0x39e38e39083c7820 */ /* 0x000fc20000400000 */
.L_x_2:
[C---:B------:R-:W-:Y:S01]  /*1270*/  LOP3.LUT R48, R6.reuse, UR4, RZ, 0xfc, !PT ;  /* 0x0000000406307c12 */ /* 0x040fe2000f8efcff */
[----:B------:R-:W-:Y:S01]  /*1280*/  CS2R R8, SRZ ;  /* 0x0000000000087805 */ /* 0x000fe2000001ff00 */
[----:B------:R-:W-:Y:S01]  /*1290*/  IADD3 R16, P6, R6, UR4, RZ ;  /* 0x0000000406107c10 */ /* 0x000fe2000ffde0ff */
[----:B------:R-:W-:Y:S01]  /*12a0*/  CS2R R10, SRZ ;  /* 0x00000000000a7805 */ /* 0x000fe2000001ff00 */
[----:B------:R-:W-:Y:S01]  /*12b0*/  ISETP.GE.U32.AND P5, PT, R48, 0x900, PT ;  /* 0x000009003000780c */ /* 0x000fe20003fa6070 */
[C---:B------:R-:W-:Y:S01]  /*12c0*/  IMAD R66, R0.reuse, 0x900, R48 ;  /* 0x0000090000427824 */ /* 0x040fe200078e0230 */
[----:B------:R-:W-:Y:S01]  /*12d0*/  MOV R31, 0x2 ;  /* 0x00000002001f7802 */ /* 0x000fe20000000f00 */
[----:B------:R-:W-:Y:S01]  /*12e0*/  CS2R R12, SRZ ;  /* 0x00000000000c7805 */ /* 0x000fe2000001ff00 */
[----:B------:R-:W-:Y:S01]  /*12f0*/  ISETP.LT.AND P4, PT, R0, 0x4, !P5 ;  /* 0x000000040000780c */ /* 0x000fe20006f81270 */
[----:B------:R-:W-:Y:S01]  /*1300*/  CS2R R14, SRZ ;  /* 0x00000000000e7805 */ /* 0x000fe2000001ff00 */
[----:B------:R-:W-:Y:S01]  /*1310*/  IADD3.X R17, RZ, RZ, RZ, P6, !PT ;  /* 0x000000ffff117210 */ /* 0x000fe200037fe4ff */
[----:B------:R-:W-:Y:S01]  /*1320*/  IMAD.WIDE R22, R66, R31, c[0x0][0x168] ;  /* 0x00005a0042167625 */ /* 0x000fe200078e021f */
[----:B------:R-:W-:-:S03]  /*1330*/  SHF.L.U32 R40, R16, 0x2, RZ ;  /* 0x0000000210287819 */ /* 0x000fc600000006ff */
[----:B------:R-:W-:Y:S01]  /*1340*/  IMAD.WIDE R24, R66, R31, c[0x0][0x170] ;  /* 0x00005c0042187625 */ /* 0x000fe200078e021f */
[----:B------:R-:W-:Y:S02]  /*1350*/  SHF.L.U64.HI R32, R16, 0x2, R17 ;  /* 0x0000000210207819 */ /* 0x000fe40000010211 */
[----:B------:R-:W-:Y:S01]  /*1360*/  IADD3 R26, P6, R40, c[0x0][0x178], RZ ;  /* 0x00005e00281a7a10 */ /* 0x000fe20007fde0ff */
[----:B------:R-:W-:Y:S01]  /*1370*/  CS2R R16, SRZ ;  /* 0x0000000000107805 */ /* 0x000fe2000001ff00 */
[----:B------:R-:W-:Y:S01]  /*1380*/  CS2R R18, SRZ ;  /* 0x0000000000127805 */ /* 0x000fe2000001ff00 */
[----:B------:R0:W2:Y:S01]  /*1390*/  @P4 LDG.E.EF.128 R8, [R22.64] ;  /* 0x0000000616084981 */ /* 0x0000a2000c0e1d00 */
[----:B------:R-:W-:-:S03]  /*13a0*/  IADD3.X R27, R32, c[0x0][0x17c], RZ, P6, !PT ;  /* 0x00005f00201b7a10 */ /* 0x000fc600037fe4ff */
[----:B------:R1:W3:Y:S04]  /*13b0*/  @P4 LDG.E.EF.128 R12, [R24.64] ;  /* 0x00000006180c4981 */ /* 0x0002e8000c0e1d00 */
[----:B------:R4:W5:Y:S01]  /*13c0*/  @!P5 LDG.E.EL.128 R16, [R26.64+0x10] ;  /* 0x000010061a10d981 */ /* 0x000962000c2e1d00 */
[----:B------:R-:W-:Y:S01]  /*13d0*/  LOP3.LUT R29, R53, UR4, RZ, 0xfc, !PT ;  /* 0x00000004351d7c12 */ /* 0x000fe2000f8efcff */
[----:B------:R-:W-:Y:S01]  /*13e0*/  CS2R R20, SRZ ;  /* 0x0000000000147805 */ /* 0x000fe2000001ff00 */
[----:B0-----:R-:W-:Y:S01]  /*13f0*/  CS2R R22, SRZ ;  /* 0x0000000000167805 */ /* 0x001fe2000001ff00 */
[----:B------:R-:W-:Y:S01]  /*1400*/  IMAD.WIDE R30, R66, R31, c[0x0][0x180] ;  /* 0x00006000421e7625 */ /* 0x000fe200078e021f */
[----:B------:R-:W-:Y:S02]  /*1410*/  MOV R61, 0x4 ;  /* 0x00000004003d7802 */ /* 0x000fe40000000f00 */
[----:B------:R-:W-:Y:S01]  /*1420*/  IADD3 R40, P6, R40, c[0x0][0x190], RZ ;  /* 0x0000640028287a10 */ /* 0x000fe20007fde0ff */
[----:B------:R-:W-:Y:S01]  /*1430*/  IMAD R68, R0, 0x900, R29 ;  /* 0x0000090000447824 */ /* 0x000fe200078e021d */
[----:B------:R0:W5:Y:S01]  /*1440*/  @P4 LDG.E.EL.128 R20, [R30.64] ;  /* 0x000000061e144981 */ /* 0x000162000c2e1d00 */
[----:B------:R-:W-:Y:S01]  /*1450*/  CS2R R28, SRZ ;  /* 0x00000000001c7805 */ /* 0x000fe2000001ff00 */
[----:B-1----:R-:W-:Y:S01]  /*1460*/  CS2R R24, SRZ ;  /* 0x0000000000187805 */ /* 0x002fe2000001ff00 */
[----:B----4-:R-:W-:Y:S01]  /*1470*/  CS2R R26, SRZ ;  /* 0x00000000001a7805 */ /* 0x010fe2000001ff00 */
[----:B------:R-:W-:Y:S01]  /*1480*/  IMAD.WIDE R42, R68, R61, c[0x0][0x198] ;  /* 0x00006600442a7625 */ /* 0x000fe200078e023d */
[----:B------:R-:W-:Y:S01]  /*1490*/  IADD3.X R41, R32, c[0x0][0x194], RZ, P6, !PT ;  /* 0x0000650020297a10 */ /* 0x000fe200037fe4ff */
[----:B0-----:R-:W-:-:S04]  /*14a0*/  CS2R R30, SRZ ;  /* 0x00000000001e7805 */ /* 0x001fc8000001ff00 */
[----:B------:R0:W4:Y:S04]  /*14b0*/  @!P5 LDG.E.EL.128 R24, [R40.64+0x10] ;  /* 0x000010062818d981 */ /* 0x000128000c2e1d00 */
[----:B------:R1:W4:Y:S01]  /*14c0*/  @P4 LDG.E.EF.128 R28, [R42.64] ;  /* 0x000000062a1c4981 */ /* 0x000322000c0e1d00 */
[----:B------:R-:W-:Y:S01]  /*14d0*/  CS2R R32, SRZ ;  /* 0x0000000000207805 */ /* 0x000fe2000001ff00 */
[----:B------:R-:W-:Y:S01]  /*14e0*/  CS2R R34, SRZ ;  /* 0x0000000000227805 */ /* 0x000fe2000001ff00 */
[----:B------:R-:W-:Y:S01]  /*14f0*/  IMAD.WIDE.U32 R44, R48, R61, c[0x0][0x178] ;  /* 0x00005e00302c7625 */ /* 0x000fe200078e003d */
[----:B------:R-:W-:Y:S01]  /*1500*/  CS2R R36, SRZ ;  /* 0x0000000000247805 */ /* 0x000fe2000001ff00 */
[----:B------:R-:W-:-:S03]  /*1510*/  CS2R R38, SRZ ;  /* 0x0000000000267805 */ /* 0x000fc6000001ff00 */
[----:B------:R1:W4:Y:S01]  /*1520*/  @!P5 LDG.E.EL.128 R32, [R44.64] ;  /* 0x000000062c20d981 */ /* 0x000322000c2e1d00 */
[-C--:B------:R-:W-:Y:S01]  /*1530*/  IMAD.WIDE.U32 R48, R48, R61.reuse, c[0x0][0x190] ;  /* 0x0000640030307625 */ /* 0x080fe200078e003d */
[----:B0-----:R-:W-:Y:S01]  /*1540*/  CS2R R40, SRZ ;  /* 0x0000000000287805 */ /* 0x001fe2000001ff00 */
[----:B-1----:R-:W-:Y:S02]  /*1550*/  CS2R R42, SRZ ;  /* 0x00000000002a7805 */ /* 0x002fe4000001ff00 */
[CC--:B------:R-:W-:Y:S01]  /*1560*/  IMAD.WIDE R50, R66.reuse, R61.reuse, c[0x0][0x198] ;  /* 0x0000660042327625 */ /* 0x0c0fe200078e023d */
[----:B------:R0:W4:Y:S04]  /*1570*/  @!P5 LDG.E.EL.128 R36, [R48.64] ;  /* 0x000000063024d981 */ /* 0x000128000c2e1d00 */
[----:B------:R1:W4:Y:S01]  /*1580*/  @P4 LDG.E.EF.128 R40, [R50.64] ;  /* 0x0000000632284981 */ /* 0x000322000c0e1d00 */
[----:B------:R-:W-:Y:S01]  /*1590*/  CS2R R44, SRZ ;  /* 0x00000000002c7805 */ /* 0x000fe2000001ff00 */
[----:B------:R-:W-:Y:S01]  /*15a0*/  CS2R R46, SRZ ;  /* 0x00000000002e7805 */ /* 0x000fe2000001ff00 */
[----:B0-----:R-:W-:-:S05]  /*15b0*/  IMAD.WIDE R48, R66, R61, c[0x0][0x1a8] ;  /* 0x00006a0042307625 */ /* 0x001fca00078e023d */
[----:B------:R0:W4:Y:S02]  /*15c0*/  @P4 LDG.E.EF.128 R44, [R48.64] ;  /* 0x00000006302c4981 */ /* 0x000124000c0e1d00 */
[----:B0-----:R-:W-:Y:S01]  /*15d0*/  CS2R R48, SRZ ;  /* 0x0000000000307805 */ /* 0x001fe2000001ff00 */
[----:B--2---:R-:W-:Y:S02]  /*15e0*/  SEL R11, R11, RZ, P4 ;  /* 0x000000ff0b0b7207 */ /* 0x004fe40002000000 */
[----:B---3--:R-:W-:Y:S02]  /*15f0*/  SEL R15, R15, RZ, P4 ;  /* 0x000000ff0f0f7207 */ /* 0x008fe40002000000 */
[----:B------:R-:W-:Y:S02]  /*1600*/  SHF.L.U32 R65, R11, 0x10, RZ ;  /* 0x000000100b417819 */ /* 0x000fe400000006ff */
[C---:B------:R-:W-:Y:S02]  /*1610*/  SHF.L.U32 R66, R15.reuse, 0x10, RZ ;  /* 0x000000100f427819 */ /* 0x040fe400000006ff */
[----:B------:R-:W-:-:S02]  /*1620*/  PRMT R15, R15, 0x7632, R15 ;  /* 0x000076320f0f7816 */ /* 0x000fc4000000000f */
[----:B-----5:R-:W-:Y:S01]  /*1630*/  SEL R18, R18, RZ, !P5 ;  /* 0x000000ff12127207 */ /* 0x020fe20006800000 */
[----:B-1----:R-:W-:Y:S01]  /*1640*/  FADD R50, R65, R66 ;  /* 0x0000004241327221 */ /* 0x002fe20000000000 */
[----:B------:R-:W-:Y:S02]  /*1650*/  PRMT R11, R11, 0x7632, R11 ;  /* 0x000076320b0b7816 */ /* 0x000fe4000000000b */
[----:B------:R-:W-:Y:S01]  /*1660*/  SHF.L.U32 R66, R15, 0x10, RZ ;  /* 0x000000100f427819 */ /* 0x000fe200000006ff */
[----:B------:R-:W-:Y:S01]  /*1670*/  FADD R15, R18, 1 ;  /* 0x3f800000120f7421 */ /* 0x000fe20000000000 */
[----:B------:R-:W-:-:S03]  /*1680*/  SHF.L.U32 R11, R11, 0x10, RZ ;  /* 0x000000100b0b7819 */ /* 0x000fc600000006ff */
[----:B------:R-:W-:Y:S02]  /*1690*/  FMUL R18, R50, R15 ;  /* 0x0000000f32127220 */ /* 0x000fe40000400000 */
[----:B------:R-:W-:Y:S01]  /*16a0*/  FADD R11, R11, R66 ;  /* 0x000000420b0b7221 */ /* 0x000fe20000000000 */
[----:B------:R-:W-:Y:S01]  /*16b0*/  CS2R R50, SRZ ;  /* 0x0000000000327805 */ /* 0x000fe2000001ff00 */
[----:B------:R-:W-:-:S05]  /*16c0*/  IMAD.WIDE R66, R68, R61, c[0x0][0x1a8] ;  /* 0x00006a0044427625 */ /* 0x000fca00078e023d */
[----:B------:R0:W2:Y:S01]  /*16d0*/  @P4 LDG.E.EF.128 R48, [R66.64] ;  /* 0x0000000642304981 */ /* 0x0000a2000c0e1d00 */
[----:B------:R-:W-:Y:S02]  /*16e0*/  SEL R19, R19, RZ, !P5 ;  /* 0x000000ff13137207 */ /* 0x000fe40006800000 */
[----:B------:R-:W-:Y:S02]  /*16f0*/  SEL R23, R23, RZ, P4 ;  /* 0x000000ff17177207 */ /* 0x000fe40002000000 */
[----:B----4-:R-:W-:Y:S01]  /*1700*/  SEL R70, R31, RZ, P4 ;  /* 0x000000ff1f467207 */ /* 0x010fe20002000000 */
[----:B------:R-:W-:Y:S01]  /*1710*/  FADD R68, R19, 1 ;  /* 0x3f80000013447421 */ /* 0x000fe20000000000 */
[----:B------:R-:W-:Y:S02]  /*1720*/  SEL R65, R26, RZ, !P5 ;  /* 0x000000ff1a417207 */ /* 0x000fe40006800000 */
[----:B------:R-:W-:Y:S01]  /*1730*/  SHF.L.U32 R31, R23, 0x10, RZ ;  /* 0x00000010171f7819 */ /* 0x000fe200000006ff */
[----:B------:R-:W-:Y:S01]  /*1740*/  FMUL R68, R11, R68 ;  /* 0x000000440b447220 */ /* 0x000fe20000400000 */
[----:B------:R-:W-:Y:S01]  /*1750*/  PRMT R11, R23, 0x7632, R11 ;  /* 0x00007632170b7816 */ /* 0x000fe2000000000b */
[----:B------:R-:W-:Y:S01]  /*1760*/  FADD R65, R65, 1 ;  /* 0x3f80000041417421 */ /* 0x000fe20000000000 */
[----:B------:R-:W-:-:S02]  /*1770*/  SEL R10, R10, RZ, P4 ;  /* 0x000000ff0a0a7207 */ /* 0x000fc40002000000 */
[----:B------:R-:W-:Y:S02]  /*1780*/  SEL R14, R14, RZ, P4 ;  /* 0x000000ff0e0e7207 */ /* 0x000fe40002000000 */
[----:B------:R-:W-:Y:S02]  /*1790*/  SEL R15, R27, RZ, !P5 ;  /* 0x000000ff1b0f7207 */ /* 0x000fe40006800000 */
[----:B------:R-:W-:Y:S01]  /*17a0*/  SEL R19, R30, RZ, P4 ;  /* 0x000000ff1e137207 */ /* 0x000fe20002000000 */
[-C--:B------:R-:W-:Y:S01]  /*17b0*/  FMUL R30, R31, R2.reuse ;  /* 0x000000021f1e7220 */ /* 0x080fe20000400000 */
[----:B------:R-:W-:Y:S01]  /*17c0*/  SHF.L.U32 R27, R11, 0x10, RZ ;  /* 0x000000100b1b7819 */ /* 0x000fe200000006ff */
[----:B------:R-:W-:Y:S01]  /*17d0*/  FADD R26, R15, 1 ;  /* 0x3f8000000f1a7421 */ /* 0x000fe20000000000 */
[----:B------:R-:W-:Y:S01]  /*17e0*/  PRMT R11, R10, 0x7632, R11 ;  /* 0x000076320a0b7816 */ /* 0x000fe2000000000b */
[----:B------:R-:W-:Y:S01]  /*17f0*/  FFMA R19, R30, R65, R19 ;  /* 0x000000411e137223 */ /* 0x000fe20000000013 */
[----:B------:R-:W-:Y:S01]  /*1800*/  SHF.L.U32 R23, R10, 0x10, RZ ;  /* 0x000000100a177819 */ /* 0x000fe200000006ff */
[----:B------:R-:W-:Y:S01]  /*1810*/  FMUL R15, R27, R2 ;  /* 0x000000021b0f7220 */ /* 0x000fe20000400000 */
[----:B------:R-:W-:-:S02]  /*1820*/  PRMT R10, R14, 0x7632, R10 ;  /* 0x000076320e0a7816 */ /* 0x000fc4000000000a */
[----:B------:R-:W-:Y:S01]  /*1830*/  SHF.L.U32 R30, R14, 0x10, RZ ;  /* 0x000000100e1e7819 */ /* 0x000fe200000006ff */
[----:B------:R-:W-:Y:S01]  /*1840*/  FFMA R15, R15, R26, R70 ;  /* 0x0000001a0f0f7223 */ /* 0x000fe20000000046 */
[----:B------:R-:W-:Y:S02]  /*1850*/  SHF.L.U32 R14, R11, 0x10, RZ ;  /* 0x000000100b0e7819 */ /* 0x000fe400000006ff */
[----:B0-----:R-:W-:Y:S01]  /*1860*/  SHF.L.U32 R67, R10, 0x10, RZ ;  /* 0x000000100a437819 */ /* 0x001fe200000006ff */
[----:B------:R-:W-:Y:S01]  /*1870*/  FADD R11, R23, R30 ;  /* 0x0000001e170b7221 */ /* 0x000fe20000000000 */
[----:B------:R-:W-:Y:S02]  /*1880*/  SEL R9, R9, RZ, P4 ;  /* 0x000000ff09097207 */ /* 0x000fe40002000000 */
[----:B------:R-:W-:Y:S01]  /*1890*/  SEL R8, R8, RZ, P4 ;  /* 0x000000ff08087207 */ /* 0x000fe20002000000 */
[----:B------:R-:W-:Y:S01]  /*18a0*/  FADD R10, R14, R67 ;  /* 0x000000430e0a7221 */ /* 0x000fe20000000000 */
[----:B------:R-:W-:-:S02]  /*18b0*/  SEL R14, R13, RZ, P4 ;  /* 0x000000ff0d0e7207 */ /* 0x000fc40002000000 */
[C---:B------:R-:W-:Y:S02]  /*18c0*/  PRMT R13, R9.reuse, 0x7632, R13 ;  /* 0x00007632090d7816 */ /* 0x040fe4000000000d */
[----:B------:R-:W-:Y:S02]  /*18d0*/  SHF.L.U32 R23, R9, 0x10, RZ ;  /* 0x0000001009177819 */ /* 0x000fe400000006ff */
[C---:B------:R-:W-:Y:S02]  /*18e0*/  PRMT R9, R14.reuse, 0x7632, R9 ;  /* 0x000076320e097816 */ /* 0x040fe40000000009 */
[----:B------:R-:W-:Y:S02]  /*18f0*/  SHF.L.U32 R14, R14, 0x10, RZ ;  /* 0x000000100e0e7819 */ /* 0x000fe400000006ff */
[----:B------:R-:W-:Y:S02]  /*1900*/  SHF.L.U32 R30, R9, 0x10, RZ ;  /* 0x00000010091e7819 */ /* 0x000fe400000006ff */
[----:B------:R-:W-:Y:S01]  /*1910*/  SEL R9, R12, RZ, P4 ;  /* 0x000000ff0c097207 */ /* 0x000fe20002000000 */
[----:B------:R-:W-:Y:S01]  /*1920*/  FADD R14, R23, R14 ;  /* 0x0000000e170e7221 */ /* 0x000fe20000000000 */
[----:B------:R-:W-:-:S02]  /*1930*/  SHF.L.U32 R12, R8, 0x10, RZ ;  /* 0x00000010080c7819 */ /* 0x000fc400000006ff */
[C---:B------:R-:W-:Y:S02]  /*1940*/  SHF.L.U32 R23, R9.reuse, 0x10, RZ ;  /* 0x0000001009177819 */ /* 0x040fe400000006ff */
[----:B------:R-:W-:Y:S02]  /*1950*/  PRMT R8, R8, 0x7632, R8 ;  /* 0x0000763208087816 */ /* 0x000fe40000000008 */
[----:B------:R-:W-:Y:S01]  /*1960*/  PRMT R9, R9, 0x7632, R9 ;  /* 0x0000763209097816 */ /* 0x000fe20000000009 */
[----:B------:R-:W-:Y:S01]  /*1970*/  FADD R12, R12, R23 ;  /* 0x000000170c0c7221 */ /* 0x000fe20000000000 */
[----:B------:R-:W-:Y:S02]  /*1980*/  SHF.L.U32 R8, R8, 0x10, RZ ;  /* 0x0000001008087819 */ /* 0x000fe400000006ff */
[----:B------:R-:W-:Y:S02]  /*1990*/  SHF.L.U32 R9, R9, 0x10, RZ ;  /* 0x0000001009097819 */ /* 0x000fe400000006ff */
[----:B------:R-:W-:-:S02]  /*19a0*/  SEL R16, R16, RZ, !P5 ;  /* 0x000000ff10107207 */ /* 0x000fc40006800000 */
[----:B------:R-:W-:Y:S01]  /*19b0*/  SEL R17, R17, RZ, !P5 ;  /* 0x000000ff11117207 */ /* 0x000fe20006800000 */
[----:B------:R-:W-:Y:S01]  /*19c0*/  FADD R9, R8, R9 ;  /* 0x0000000908097221 */ /* 0x000fe20000000000 */
[----:B------:R-:W-:Y:S01]  /*19d0*/  SHF.L.U32 R13, R13, 0x10, RZ ;  /* 0x000000100d0d7819 */ /* 0x000fe200000006ff */
[----:B------:R-:W-:Y:S01]  /*19e0*/  FADD R8, R16, 1 ;  /* 0x3f80000010087421 */ /* 0x000fe20000000000 */
[----:B------:R-:W-:Y:S01]  /*19f0*/  SEL R21, R21, RZ, P4 ;  /* 0x000000ff15157207 */ /* 0x000fe20002000000 */
[----:B------:R-:W-:Y:S01]  /*1a00*/  FADD R17, R17, 1 ;  /* 0x3f80000011117421 */ /* 0x000fe20000000000 */
[----:B------:R-:W-:Y:S01]  /*1a10*/  SEL R38, R38, RZ, !P5 ;  /* 0x000000ff26267207 */ /* 0x000fe20006800000 */
[----:B------:R-:W-:Y:S01]  /*1a20*/  FMUL R8, R11, R8 ;  /* 0x000000080b087220 */ /* 0x000fe20000400000 */
[----:B------:R-:W-:Y:S01]  /*1a30*/  SEL R11, R34, RZ, !P5 ;  /* 0x000000ff220b7207 */ /* 0x000fe20006800000 */
[----:B------:R-:W-:Y:S01]  /*1a40*/  FMUL R10, R10, R17 ;  /* 0x000000110a0a7220 */ /* 0x000fe20000400000 */
[----:B------:R-:W-:Y:S01]  /*1a50*/  FADD R13, R13, R30 ;  /* 0x0000001e0d0d7221 */ /* 0x000fe20000000000 */
[----:B------:R-:W-:Y:S01]  /*1a60*/  SEL R17, R32, RZ, !P5 ;  /* 0x000000ff20117207 */ /* 0x000fe20006800000 */
[----:B------:R-:W-:Y:S01]  /*1a70*/  FADD R71, R38, 1 ;  /* 0x3f80000026477421 */ /* 0x000fe20000000000 */
[----:B------:R-:W-:Y:S01]  /*1a80*/  SEL R30, R35, RZ, !P5 ;  /* 0x000000ff231e7207 */ /* 0x000fe20006800000 */
[----:B------:R-:W-:Y:S01]  /*1a90*/  FADD R11, R11, 1 ;  /* 0x3f8000000b0b7421 */ /* 0x000fe20000000000 */
[----:B------:R-:W-:Y:S01]  /*1aa0*/  SHF.L.U32 R35, R21, 0x10, RZ ;  /* 0x0000001015237819 */ /* 0x000fe200000006ff */
[----:B------:R-:W-:Y:S01]  /*1ab0*/  FADD R17, R17, 1 ;  /* 0x3f80000011117421 */ /* 0x000fe20000000000 */
[----:B------:R-:W-:Y:S01]  /*1ac0*/  SEL R20, R20, RZ, P4 ;  /* 0x000000ff14147207 */ /* 0x000fe20002000000 */
[----:B------:R-:W-:Y:S01]  /*1ad0*/  FADD R30, R30, 1 ;  /* 0x3f8000001e1e7421 */ /* 0x000fe20000000000 */
[----:B------:R-:W-:Y:S01]  /*1ae0*/  FMUL R16, R14, R11 ;  /* 0x0000000b0e107220 */ /* 0x000fe20000400000 */
[----:B------:R-:W-:Y:S01]  /*1af0*/  FMUL R14, R12, R17 ;  /* 0x000000110c0e7220 */ /* 0x000fe20000400000 */
[----:B------:R-:W-:Y:S01]  /*1b00*/  FMUL R32, R35, R2 ;  /* 0x0000000223207220 */ /* 0x000fe20000400000 */
[----:B------:R-:W-:Y:S01]  /*1b10*/  FMUL R12, R13, R30 ;  /* 0x0000001e0d0c7220 */ /* 0x000fe20000400000 */
[----:B------:R-:W-:-:S02]  /*1b20*/  SEL R13, R42, RZ, P4 ;  /* 0x000000ff2a0d7207 */ /* 0x000fc40002000000 */
[----:B------:R-:W-:Y:S02]  /*1b30*/  SEL R36, R36, RZ, !P5 ;  /* 0x000000ff24247207 */ /* 0x000fe40006800000 */
[----:B------:R-:W-:Y:S01]  /*1b40*/  SHF.L.U32 R67, R20, 0x10, RZ ;  /* 0x0000001014437819 */ /* 0x000fe200000006ff */
[----:B------:R-:W-:Y:S01]  /*1b50*/  FFMA R13, R32, R71, R13 ;  /* 0x00000047200d7223 */ /* 0x000fe2000000000d */
[----:B------:R-:W-:Y:S01]  /*1b60*/  SEL R32, R37, RZ, !P5 ;  /* 0x000000ff25207207 */ /* 0x000fe20006800000 */
[----:B------:R-:W-:Y:S01]  /*1b70*/  FADD R69, R36, 1 ;  /* 0x3f80000024457421 */ /* 0x000fe20000000000 */
[----:B------:R-:W-:Y:S01]  /*1b80*/  PRMT R37, R20, 0x7632, R37 ;  /* 0x0000763214257816 */ /* 0x000fe20000000025 */
[----:B------:R-:W-:Y:S01]  /*1b90*/  FMUL R30, R67, R2 ;  /* 0x00000002431e7220 */ /* 0x000fe20000400000 */
[----:B------:R-:W-:Y:S01]  /*1ba0*/  SEL R11, R40, RZ, P4 ;  /* 0x000000ff280b7207 */ /* 0x000fe20002000000 */
[----:B------:R-:W-:Y:S01]  /*1bb0*/  FADD R32, R32, 1 ;  /* 0x3f80000020207421 */ /* 0x000fe20000000000 */
[----:B------:R-:W-:-:S02]  /*1bc0*/  SHF.L.U32 R37, R37, 0x10, RZ ;  /* 0x0000001025257819 */ /* 0x000fc400000006ff */
[----:B------:R-:W-:Y:S01]  /*1bd0*/  PRMT R21, R21, 0x7632, R21 ;  /* 0x0000763215157816 */ /* 0x000fe20000000015 */
[----:B------:R-:W-:Y:S01]  /*1be0*/  FFMA R11, R30, R69, R11 ;  /* 0x000000451e0b7223 */ /* 0x000fe2000000000b */
[----:B------:R-:W-:Y:S01]  /*1bf0*/  SEL R20, R41, RZ, P4 ;  /* 0x000000ff29147207 */ /* 0x000fe20002000000 */
[----:B------:R-:W-:Y:S01]  /*1c00*/  FMUL R17, R37, R2 ;  /* 0x0000000225117220 */ /* 0x000fe20000400000 */
[----:B------:R-:W-:Y:S02]  /*1c10*/  SEL R23, R46, RZ, P4 ;  /* 0x000000ff2e177207 */ /* 0x000fe40002000000 */
[----:B------:R-:W-:Y:S01]  /*1c20*/  SEL R30, R39, RZ, !P5 ;  /* 0x000000ff271e7207 */ /* 0x000fe20006800000 */
[----:B------:R-:W-:Y:S01]  /*1c30*/  FFMA R17, R17, R32, R20 ;  /* 0x0000002011117223 */ /* 0x000fe20000000014 */
[----:B------:R-:W-:Y:S01]  /*1c40*/  SEL R22, R22, RZ, P4 ;  /* 0x000000ff16167207 */ /* 0x000fe20002000000 */
[----:B------:R-:W-:Y:S01]  /*1c50*/  FFMA R23, R16, R3, R23 ;  /* 0x0000000310177223 */ /* 0x000fe20000000017 */
[----:B------:R-:W-:Y:S01]  /*1c60*/  SHF.L.U32 R39, R21, 0x10, RZ ;  /* 0x0000001015277819 */ /* 0x000fe200000006ff */
[----:B------:R-:W-:Y:S01]  /*1c70*/  FADD R30, R30, 1 ;  /* 0x3f8000001e1e7421 */ /* 0x000fe20000000000 */
[----:B------:R-:W-:-:S02]  /*1c80*/  SEL R20, R33, RZ, !P5 ;  /* 0x000000ff21147207 */ /* 0x000fc40006800000 */
[----:B------:R-:W-:Y:S01]  /*1c90*/  PRMT R16, R22, 0x7632, R16 ;  /* 0x0000763216107816 */ /* 0x000fe20000000010 */
[----:B------:R-:W-:Y:S01]  /*1ca0*/  FMUL R21, R39, R2 ;  /* 0x0000000227157220 */ /* 0x000fe20000400000 */
[----:B------:R-:W-:Y:S01]  /*1cb0*/  SEL R34, R43, RZ, P4 ;  /* 0x000000ff2b227207 */ /* 0x000fe20002000000 */
[----:B------:R-:W-:Y:S01]  /*1cc0*/  FADD R20, R20, 1 ;  /* 0x3f80000014147421 */ /* 0x000fe20000000000 */
[----:B------:R-:W-:Y:S02]  /*1cd0*/  SEL R47, R47, RZ, P4 ;  /* 0x000000ff2f2f7207 */ /* 0x000fe40002000000 */
[----:B------:R-:W-:Y:S01]  /*1ce0*/  SEL R33, R24, RZ, !P5 ;  /* 0x000000ff18217207 */ /* 0x000fe20006800000 */
[----:B------:R-:W-:Y:S01]  /*1cf0*/  FFMA R21, R21, R30, R34 ;  /* 0x0000001e15157223 */ /* 0x000fe20000000022 */
[----:B------:R-:W-:Y:S01]  /*1d00*/  SEL R41, R44, RZ, P4 ;  /* 0x000000ff2c297207 */ /* 0x000fe20002000000 */
[-C--:B------:R-:W-:Y:S01]  /*1d10*/  FFMA R34, R12, R3.reuse, R47 ;  /* 0x000000030c227223 */ /* 0x080fe2000000002f */
[----:B------:R-:W-:Y:S01]  /*1d20*/  SEL R24, R25, RZ, !P5 ;  /* 0x000000ff19187207 */ /* 0x000fe20006800000 */
[----:B------:R-:W-:Y:S01]  /*1d30*/  FMUL R20, R9, R20 ;  /* 0x0000001409147220 */ /* 0x000fe20000400000 */
[----:B------:R-:W-:Y:S01]  /*1d40*/  SHF.L.U32 R25, R16, 0x10, RZ ;  /* 0x0000001010197819 */ /* 0x000fe200000006ff */
[-C--:B------:R-:W-:Y:S01]  /*1d50*/  FFMA R14, R14, R3.reuse, R41 ;  /* 0x000000030e0e7223 */ /* 0x080fe20000000029 */
[----:B------:R-:W-:Y:S01]  /*1d60*/  SEL R45, R45, RZ, P4 ;  /* 0x000000ff2d2d7207 */ /* 0x000fe20002000000 */
[----:B------:R-:W-:Y:S01]  /*1d70*/  FADD R24, R24, 1 ;  /* 0x3f80000018187421 */ /* 0x000fe20000000000 */
[----:B------:R-:W-:Y:S01]  /*1d80*/  SEL R12, R29, RZ, P4 ;  /* 0x000000ff1d0c7207 */ /* 0x000fe20002000000 */
[----:B------:R-:W-:Y:S01]  /*1d90*/  FMUL R41, R25, R2 ;  /* 0x0000000219297220 */ /* 0x000fe20000400000 */
[----:B------:R-:W-:Y:S01]  /*1da0*/  SHF.L.U32 R29, R22, 0x10, RZ ;  /* 0x00000010161d7819 */ /* 0x000fe200000006ff */
[----:B------:R-:W-:Y:S01]  /*1db0*/  FFMA R20, R20, R3, R45 ;  /* 0x0000000314147223 */ /* 0x000fe2000000002d */
[----:B------:R-:W-:Y:S01]  /*1dc0*/  SEL R43, R28, RZ, P4 ;  /* 0x000000ff1c2b7207 */ /* 0x000fe20002000000 */
[----:B------:R-:W-:Y:S01]  /*1dd0*/  FFMA R41, R41, R24, R12 ;  /* 0x0000001829297223 */ /* 0x000fe2000000000c */
[----:B------:R-:W-:Y:S01]  /*1de0*/  FADD R33, R33, 1 ;  /* 0x3f80000021217421 */ /* 0x000fe20000000000 */
[----:B------:R-:W-:Y:S01]  /*1df0*/  FMUL R12, R29, R2 ;  /* 0x000000021d0c7220 */ /* 0x000fe20000400000 */
[C---:B------:R-:W-:Y:S01]  /*1e00*/  FFMA R34, R60.reuse, R21, R34 ;  /* 0x000000153c227223 */ /* 0x040fe20000000022 */
[----:B------:R-:W-:-:S02]  /*1e10*/  FFMA R20, R60, R17, R20 ;  /* 0x000000113c147223 */ /* 0x000fc40000000014 */
[----:B------:R-:W-:Y:S01]  /*1e20*/  FFMA R43, R12, R33, R43 ;  /* 0x000000210c2b7223 */ /* 0x000fe2000000002b */
[----:B--2---:R-:W-:Y:S02]  /*1e30*/  SEL R45, R50, RZ, P4 ;  /* 0x000000ff322d7207 */ /* 0x004fe40002000000 */
[----:B------:R-:W-:Y:S02]  /*1e40*/  SEL R49, R49, RZ, P4 ;  /* 0x000000ff31317207 */ /* 0x000fe40002000000 */
[----:B------:R-:W-:Y:S01]  /*1e50*/  SEL R51, R51, RZ, P4 ;  /* 0x000000ff33337207 */ /* 0x000fe20002000000 */
[-C--:B------:R-:W-:Y:S01]  /*1e60*/  FFMA R18, R18, R3.reuse, R45 ;  /* 0x0000000312127223 */ /* 0x080fe2000000002d */
[----:B------:R-:W-:Y:S01]  /*1e70*/  SEL R9, R48, RZ, P4 ;  /* 0x000000ff30097207 */ /* 0x000fe20002000000 */
[----:B------:R-:W-:Y:S01]  /*1e80*/  FFMA R12, R10, R3, R49 ;  /* 0x000000030a0c7223 */ /* 0x000fe20000000031 */
[----:B------:R-:W-:Y:S01]  /*1e90*/  FFMA R10, R60, R13, R23 ;  /* 0x0000000d3c0a7223 */ /* 0x000fe20000000017 */
[----:B------:R-:W-:-:S02]  /*1ea0*/  FFMA R68, R68, R3, R51 ;  /* 0x0000000344447223 */ /* 0x000fc40000000033 */
[----:B------:R-:W-:Y:S01]  /*1eb0*/  FFMA R16, R8, R3, R9 ;  /* 0x0000000308107223 */ /* 0x000fe20000000009 */
[C---:B------:R-:W-:Y:S01]  /*1ec0*/  FFMA R8, R60.reuse, R11, R14 ;  /* 0x0000000b3c087223 */ /* 0x040fe2000000000e */
        /* <DEDUP_REMOVED lines=11> */
[----:B------:R-:W-:Y:S01]  /*1f80*/  FFMA R12, R60, R43, R12 ;  /* 0x0000002b3c0c7223 */ /* 0x000fe2000000000c */
[----:B------:R-:W-:Y:S06]  /*1f90*/  BAR.SYNC 0x0 ;  /* 0x0000000000007b1d */ /* 0x000fec0000000000 */
[----:B------:R-:W-:Y:S01]  /*1fa0*/  STS.128 [R52+0x10], R12 ;  /* 0x0000100c34007388 */ /* 0x000fe20000000c00 */
[----:B------:R-:W-:Y:S01]  /*1fb0*/  FMUL R32, R32, R9 ;  /* 0x0000000920207220 */ /* 0x000fe20000400000 */
[----:B------:R-:W-:Y:S01]  /*1fc0*/  FMUL R28, R69, R8 ;  /* 0x00000008451c7220 */ /* 0x000fe20000400000 */
[----:B------:R-:W-:Y:S01]  /*1fd0*/  FMUL R30, R30, R11 ;  /* 0x0000000b1e1e7220 */ /* 0x000fe20000400000 */
[----:B------:R-:W-:Y:S01]  /*1fe0*/  STS.128 [R52], R8 ;  /* 0x0000000834007388 */ /* 0x000fe20000000c00 */
[----:B------:R-:W-:Y:S01]  /*1ff0*/  FMUL R34, R71, R10 ;  /* 0x0000000a47227220 */ /* 0x000fe20000400000 */
[----:B------:R-:W-:Y:S01]  /*2000*/  FMUL R24, R24, R13 ;  /* 0x0000000d18187220 */ /* 0x000fe20000400000 */
[----:B------:R-:W-:Y:S01]  /*2010*/  FMUL R26, R26, R15 ;  /* 0x0000000f1a1a7220 */ /* 0x000fe20000400000 */
[----:B------:R-:W-:Y:S06]  /*2020*/  BAR.SYNC 0x0 ;  /* 0x0000000000007b1d */ /* 0x000fec0000000000 */
[----:B------:R-:W0:Y:S01]  /*2030*/  LDS.128 R16, [R54.X16] ;  /* 0x0000000036107984 */ /* 0x000e22000000cc00 */
[----:B------:R-:W-:Y:S01]  /*2040*/  FMUL R34, R35, R34 ;  /* 0x0000002223227220 */ /* 0x000fe20000400000 */
[----:B------:R-:W-:Y:S01]  /*2050*/  FMUL R14, R65, R14 ;  /* 0x0000000e410e7220 */ /* 0x000fe20000400000 */
[----:B------:R-:W-:Y:S01]  /*2060*/  FMUL R12, R33, R12 ;  /* 0x0000000c210c7220 */ /* 0x000fe20000400000 */
[----:B------:R-:W1:Y:S01]  /*2070*/  LDS.128 R20, [R54.X16+0x1000] ;  /* 0x0010000036147984 */ /* 0x000e62000000cc00 */
[----:B------:R-:W-:Y:S01]  /*2080*/  FMUL R28, R67, R28 ;  /* 0x0000001c431c7220 */ /* 0x000fe20000400000 */
[----:B------:R-:W-:Y:S01]  /*2090*/  LOP3.LUT R9, R7, UR4, RZ, 0xfc, !PT ;  /* 0x0000000407097c12 */ /* 0x000fe2000f8efcff */
[----:B------:R-:W-:Y:S01]  /*20a0*/  FMUL R30, R39, R30 ;  /* 0x0000001e271e7220 */ /* 0x000fe20000400000 */
[----:B------:R-:W-:Y:S01]  /*20b0*/  LOP3.LUT R11, R5, UR4, RZ, 0xfc, !PT ;  /* 0x00000004050b7c12 */ /* 0x000fe2000f8efcff */
[----:B------:R-:W-:Y:S01]  /*20c0*/  FMUL R32, R37, R32 ;  /* 0x0000002025207220 */ /* 0x000fe20000400000 */
[----:B------:R-:W-:Y:S01]  /*20d0*/  ISETP.LT.U32.AND P5, PT, R9, 0x900, !P1 ;  /* 0x000009000900780c */ /* 0x000fe20004fa1070 */
[C---:B------:R-:W-:Y:S01]  /*20e0*/  IMAD R8, R0.reuse, 0x900, R9 ;  /* 0x0000090000087824 */ /* 0x040fe200078e0209 */
[----:B------:R-:W-:Y:S01]  /*20f0*/  ISETP.LT.U32.AND P6, PT, R11, 0x900, !P1 ;  /* 0x000009000b00780c */ /* 0x000fe20004fc1070 */
[----:B------:R-:W-:Y:S01]  /*2100*/  IMAD R10, R0, 0x900, R11 ;  /* 0x00000900000a7824 */ /* 0x000fe200078e020b */
[----:B------:R-:W-:Y:S01]  /*2110*/  FMUL R26, R27, R26 ;  /* 0x0000001a1b1a7220 */ /* 0x000fe20000400000 */
[-C--:B------:R-:W-:Y:S01]  /*2120*/  IMAD.WIDE R8, R8, R61.reuse, c[0x0][0x160] ;  /* 0x0000580008087625 */ /* 0x080fe200078e023d */
[----:B------:R-:W-:Y:S01]  /*2130*/  FMUL R14, R31, R14 ;  /* 0x0000000e1f0e7220 */ /* 0x000fe20000400000 */
[----:B------:R-:W-:Y:S01]  /*2140*/  FMUL R24, R25, R24 ;  /* 0x0000001819187220 */ /* 0x000fe20000400000 */
[----:B------:R-:W-:Y:S01]  /*2150*/  FMUL R12, R29, R12 ;  /* 0x0000000c1d0c7220 */ /* 0x000fe20000400000 */
[----:B------:R-:W-:Y:S01]  /*2160*/  IMAD.WIDE R10, R10, R61, c[0x0][0x160] ;  /* 0x000058000a0a7625 */ /* 0x000fe200078e023d */
[----:B------:R-:W-:Y:S01]  /*2170*/  FSEL R37, R34, -RZ, P4 ;  /* 0x800000ff22257208 */ /* 0x000fe20002000000 */
[----:B------:R-:W-:Y:S01]  /*2180*/  UMOV UR4, 0x800 ;  /* 0x0000080000047882 */ /* 0x000fe20000000000 */
[----:B------:R-:W-:-:S02]  /*2190*/  FSEL R35, R28, -RZ, P4 ;  /* 0x800000ff1c237208 */ /* 0x000fc40002000000 */
[----:B------:R-:W-:Y:S01]  /*21a0*/  FSEL R30, R30, -RZ, P4 ;  /* 0x800000ff1e1e7208 */ /* 0x000fe20002000000 */
[----:B------:R-:W-:Y:S01]  /*21b0*/  FADD R62, R37, R62 ;  /* 0x0000003e253e7221 */ /* 0x000fe20000000000 */
[----:B------:R-:W-:Y:S01]  /*21c0*/  FSEL R32, R32, -RZ, P4 ;  /* 0x800000ff20207208 */ /* 0x000fe20002000000 */
[----:B------:R-:W-:Y:S01]  /*21d0*/  FADD R64, R35, R64 ;  /* 0x0000004023407221 */ /* 0x000fe20000000000 */
[----:B------:R-:W-:Y:S01]  /*21e0*/  FSEL R26, R26, -RZ, P4 ;  /* 0x800000ff1a1a7208 */ /* 0x000fe20002000000 */
[----:B------:R-:W-:Y:S01]  /*21f0*/  FADD R55, R30, R55 ;  /* 0x000000371e377221 */ /* 0x000fe20000000000 */
[----:B------:R-:W-:Y:S01]  /*2200*/  FSEL R13, R14, -RZ, P4 ;  /* 0x800000ff0e0d7208 */ /* 0x000fe20002000000 */
[----:B------:R-:W-:Y:S01]  /*2210*/  FADD R63, R32, R63 ;  /* 0x0000003f203f7221 */ /* 0x000fe20000000000 */
[----:B------:R-:W-:Y:S01]  /*2220*/  FSEL R24, R24, -RZ, P4 ;  /* 0x800000ff18187208 */ /* 0x000fe20002000000 */
[----:B------:R-:W-:Y:S02]  /*2230*/  FADD R59, R26, R59 ;  /* 0x0000003b1a3b7221 */ /* 0x000fe40000000000 */
[----:B------:R-:W-:-:S02]  /*2240*/  FADD R58, R13, R58 ;  /* 0x0000003a0d3a7221 */ /* 0x000fc40000000000 */
[----:B------:R-:W-:Y:S01]  /*2250*/  FADD R57, R24, R57 ;  /* 0x0000003918397221 */ /* 0x000fe20000000000 */
[----:B0-----:R0:W-:Y:S01]  /*2260*/  @P5 STG.E.128 [R8.64], R16 ;  /* 0x0000001008005986 */ /* 0x0011e2000c101d06 */
[----:B------:R-:W-:Y:S01]  /*2270*/  PLOP3.LUT P5, PT, PT, PT, UP0, 0x80, 0x0 ;  /* 0x000000000000781c */ /* 0x000fe20003faf008 */
[----:B------:R-:W-:Y:S02]  /*2280*/  UPLOP3.LUT UP0, UPT, UPT, UPT, UPT, 0x40, 0x0 ;  /* 0x000000000000789c */ /* 0x000fe40003f0e870 */
[----:B-1----:R1:W-:Y:S01]  /*2290*/  @P6 STG.E.128 [R10.64], R20 ;  /* 0x000000140a006986 */ /* 0x0023e2000c101d06 */
[----:B0-----:R-:W-:-:S05]  /*22a0*/  FSEL R9, R12, -RZ, P4 ;  /* 0x800000ff0c097208 */ /* 0x001fca0002000000 */
[----:B------:R-:W-:-:S04]  /*22b0*/  FADD R56, R9, R56 ;  /* 0x0000003809387221 */ /* 0x000fc80000000000 */
[----:B-1----:R-:W-:Y:S01]  /*22c0*/  @!P5 CALL.REL.NOINC `(.L_x_1) ;  /* 0x000000100000d944 */ /* 0x002fe20003c00000 */
[----:B------:R-:W-:Y:S05]  /*22d0*/  BRA `(.L_x_2) ;  /* 0xffffef9000007947 */ /* 0x000fea000383ffff */
.L_x_1:
[----:B------:R-:W-:Y:S01]  /*22e0*/  FADD R63, R64, R63 ;  /* 0x0000003f403f7221 */ /* 0x000fe20000000000 */
[----:B------:R-:W-:Y:S01]  /*22f0*/  SHF.R.U32.HI R11, RZ, 0x5, R4 ;  /* 0x00000005ff0b7819 */ /* 0x000fe20000011604 */
[----:B------:R-:W-:Y:S06]  /*2300*/  BAR.SYNC 0x0 ;  /* 0x0000000000007b1d */ /* 0x000fec0000000000 */
[----:B------:R-:W-:Y:S01]  /*2310*/  FADD R62, R62, R63 ;  /* 0x0000003f3e3e7221 */ /* 0x000fe20000000000 */
[----:B------:R-:W-:Y:S01]  /*2320*/  SHF.L.U32 R11, R11, 0x2, RZ ;  /* 0x000000020b0b7819 */ /* 0x000fe200000006ff */
[----:B------:R-:W-:-:S02]  /*2330*/  UPLOP3.LUT UP0, UPT, UPT, UPT, UPT, 0x80, 0x0 ;  /* 0x000000000000789c */ /* 0x000fc40003f0f070 */
[----:B------:R-:W-:Y:S01]  /*2340*/  FADD R55, R55, R62 ;  /* 0x0000003e37377221 */ /* 0x000fe20000000000 */
[----:B------:R-:W-:Y:S01]  /*2350*/  LOP3.LUT R12, R11, 0x1c, RZ, 0xe2, !PT ;  /* 0x0000001c0b0c7812 */ /* 0x000fe200078ee2ff */
[----:B------:R-:W-:Y:S02]  /*2360*/  UMOV UR4, URZ ;  /* 0x0000003f00047c82 */ /* 0x000fe40008000000 */
[----:B------:R-:W-:-:S04]  /*2370*/  FADD R56, R56, R55 ;  /* 0x0000003738387221 */ /* 0x000fc80000000000 */
[----:B------:R-:W-:-:S04]  /*2380*/  FADD R57, R57, R56 ;  /* 0x0000003839397221 */ /* 0x000fc80000000000 */
[----:B------:R-:W-:-:S04]  /*2390*/  FADD R58, R58, R57 ;  /* 0x000000393a3a7221 */ /* 0x000fc80000000000 */
[----:B------:R-:W-:-:S05]  /*23a0*/  FADD R58, R59, R58 ;  /* 0x0000003a3b3a7221 */ /* 0x000fca0000000000 */
[----:B------:R-:W0:Y:S02]  /*23b0*/  SHFL.BFLY PT, R3, R58, 0x10, 0x1f ;  /* 0x0e001f003a037f89 */ /* 0x000e2400000e0000 */
[----:B0-----:R-:W-:-:S05]  /*23c0*/  FADD R3, R58, R3 ;  /* 0x000000033a037221 */ /* 0x001fca0000000000 */
        /* <DEDUP_REMOVED lines=10> */
[----:B------:R-:W0:Y:S01]  /*2470*/  @!P3 LDS R9, [R4.X4] ;  /* 0x000000000409b984 */ /* 0x000e220000004800 */
[----:B------:R-:W-:-:S03]  /*2480*/  FMUL R11, R2, R2 ;  /* 0x00000002020b7220 */ /* 0x000fc60000400000 */
[----:B0-----:R-:W0:Y:S02]  /*2490*/  SHFL.BFLY PT, R8, R9, 0x4, 0x1f ;  /* 0x0c801f0009087f89 */ /* 0x001e2400000e0000 */
[----:B0-----:R-:W-:-:S05]  /*24a0*/  FADD R8, R9, R8 ;  /* 0x0000000809087221 */ /* 0x001fca0000000000 */
[----:B------:R-:W0:Y:S02]  /*24b0*/  SHFL.BFLY PT, R3, R8, 0x2, 0x1f ;  /* 0x0c401f0008037f89 */ /* 0x000e2400000e0000 */
[----:B0-----:R-:W-:-:S05]  /*24c0*/  FADD R5, R8, R3 ;  /* 0x0000000308057221 */ /* 0x001fca0000000000 */
[----:B------:R-:W0:Y:S02]  /*24d0*/  SHFL.BFLY PT, R10, R5, 0x1, 0x1f ;  /* 0x0c201f00050a7f89 */ /* 0x000e2400000e0000 */
[----:B0-----:R-:W-:Y:S01]  /*24e0*/  FADD R7, R5, R10 ;  /* 0x0000000a05077221 */ /* 0x001fe20000000000 */
[----:B------:R-:W-:-:S04]  /*24f0*/  FMUL R10, R11, R2 ;  /* 0x000000020b0a7220 */ /* 0x000fc80000400000 */
[----:B------:R-:W-:Y:S04]  /*2500*/  @P0 STS [R4.X4], R7 ;  /* 0x0000000704000388 */ /* 0x000fe80000004800 */
[----:B------:R-:W-:Y:S06]  /*2510*/  BAR.SYNC 0x0 ;  /* 0x0000000000007b1d */ /* 0x000fec0000000000 */
[----:B------:R-:W0:Y:S02]  /*2520*/  LDS R3, [RZ] ;  /* 0x00000000ff037984 */ /* 0x000e240000000800 */
[----:B0-----:R-:W-:-:S04]  /*2530*/  FMUL R3, R3, -0.5 ;  /* 0xbf00000003037820 */ /* 0x001fc80000400000 */
[----:B------:R-:W-:-:S04]  /*2540*/  FMUL R3, R3, R10 ;  /* 0x0000000a03037220 */ /* 0x000fc80000400000 */
[----:B------:R-:W-:-:S01]  /*2550*/  FMUL R3, R3, 0.00043402778101153671741 ;  /* 0x39e38e3903037820 */ /* 0x000fc20000400000 */
.L_x_3:
[C---:B0-----:R-:W-:Y:S01]  /*2560*/  IADD3 R4, P0, R6.reuse, UR4, RZ ;  /* 0x0000000406047c10 */ /* 0x041fe2000ff1e0ff */
[----:B------:R-:W-:Y:S01]  /*2570*/  CS2R R8, SRZ ;  /* 0x0000000000087805 */ /* 0x000fe2000001ff00 */
[----:B------:R-:W-:Y:S01]  /*2580*/  LOP3.LUT R31, R6, UR4, RZ, 0xfc, !PT ;  /* 0x00000004061f7c12 */ /* 0x000fe2000f8efcff */
[----:B------:R-:W-:Y:S01]  /*2590*/  CS2R R10, SRZ ;  /* 0x00000000000a7805 */ /* 0x000fe2000001ff00 */
[----:B------:R-:W-:Y:S01]  /*25a0*/  IADD3.X R7, RZ, RZ, RZ, P0, !PT ;  /* 0x000000ffff077210 */ /* 0x000fe200007fe4ff */
[----:B------:R-:W-:Y:S01]  /*25b0*/  CS2R R12, SRZ ;  /* 0x00000000000c7805 */ /* 0x000fe2000001ff00 */
[----:B------:R-:W-:Y:S01]  /*25c0*/  LEA R16, P0, R4, c[0x0][0x190], 0x2 ;  /* 0x0000640004107a11 */ /* 0x000fe200078010ff */
[----:B------:R-:W-:Y:S01]  /*25d0*/  CS2R R14, SRZ ;  /* 0x00000000000e7805 */ /* 0x000fe2000001ff00 */
[----:B------:R-:W-:Y:S02]  /*25e0*/  ISETP.GE.U32.AND P1, PT, R31, 0x900, PT ;  /* 0x000009001f00780c */ /* 0x000fe40003f26070 */
[----:B------:R-:W-:-:S02]  /*25f0*/  LOP3.LUT R5, R53, UR4, RZ, 0xfc, !PT ;  /* 0x0000000435057c12 */ /* 0x000fc4000f8efcff */
[----:B------:R-:W-:Y:S02]  /*2600*/  LEA.HI.X R17, R4, c[0x0][0x194], R7, 0x2, P0 ;  /* 0x0000650004117a11 */ /* 0x000fe400000f1407 */
[C---:B------:R-:W-:Y:S01]  /*2610*/  ISETP.LT.AND P0, PT, R0.reuse, 0x4, !P1 ;  /* 0x000000040000780c */ /* 0x040fe20004f01270 */
[----:B------:R-:W-:Y:S01]  /*2620*/  IMAD R5, R0, 0x900, R5 ;  /* 0x0000090000057824 */ /* 0x000fe200078e0205 */
[----:B------:R-:W-:-:S05]  /*2630*/  MOV R28, 0x4 ;  /* 0x00000004001c7802 */ /* 0x000fca0000000f00 */
[-C--:B------:R-:W-:Y:S01]  /*2640*/  IMAD.WIDE R18, R5, R28.reuse, c[0x0][0x160] ;  /* 0x0000580005127625 */ /* 0x080fe200078e021c */
[----:B------:R0:W2:Y:S01]  /*2650*/  @!P1 LDG.E.EL.128 R8, [R16.64+0x10] ;  /* 0x0000100610089981 */ /* 0x0000a2000c2e1d00 */
[----:B------:R-:W-:Y:S01]  /*2660*/  CS2R R24, SRZ ;  /* 0x0000000000187805 */ /* 0x000fe2000001ff00 */
[----:B------:R-:W-:Y:S01]  /*2670*/  CS2R R26, SRZ ;  /* 0x00000000001a7805 */ /* 0x000fe2000001ff00 */
[----:B------:R-:W-:Y:S01]  /*2680*/  IMAD R4, R0, 0x900, R31 ;  /* 0x0000090000047824 */ /* 0x000fe200078e021f */
[----:B------:R-:W-:Y:S01]  /*2690*/  CS2R R20, SRZ ;  /* 0x0000000000147805 */ /* 0x000fe2000001ff00 */
[----:B------:R1:W3:Y:S01]  /*26a0*/  @P0 LDG.E.EF.128 R12, [R18.64] ;  /* 0x00000006120c0981 */ /* 0x0002e2000c0e1d00 */
[-C--:B------:R-:W-:Y:S01]  /*26b0*/  IMAD.WIDE.U32 R30, R31, R28.reuse, c[0x0][0x190] ;  /* 0x000064001f1e7625 */ /* 0x080fe200078e001c */
[----:B------:R-:W-:Y:S01]  /*26c0*/  CS2R R22, SRZ ;  /* 0x0000000000167805 */ /* 0x000fe2000001ff00 */
[----:B------:R-:W-:Y:S02]  /*26d0*/  MOV R5, 0x2 ;  /* 0x0000000200057802 */ /* 0x000fe40000000f00 */
[----:B------:R-:W-:Y:S01]  /*26e0*/  IMAD.WIDE R28, R4, R28, c[0x0][0x160] ;  /* 0x00005800041c7625 */ /* 0x000fe200078e021c */
[----:B------:R-:W4:Y:S01]  /*26f0*/  @!P1 LDG.E.EL.128 R24, [R30.64] ;  /* 0x000000061e189981 */ /* 0x000f22000c2e1d00 */
[----:B0-----:R-:W-:-:S03]  /*2700*/  CS2R R16, SRZ ;  /* 0x0000000000107805 */ /* 0x001fc6000001ff00 */
[----:B------:R0:W5:Y:S01]  /*2710*/  @P0 LDG.E.EF.128 R20, [R28.64] ;  /* 0x000000061c140981 */ /* 0x000162000c0e1d00 */
[----:B-1----:R-:W-:Y:S01]  /*2720*/  CS2R R18, SRZ ;  /* 0x0000000000127805 */ /* 0x002fe2000001ff00 */
[----:B------:R-:W-:-:S05]  /*2730*/  IMAD.WIDE R32, R4, R5, c[0x0][0x180] ;  /* 0x0000600004207625 */ /* 0x000fca00078e0205 */
[----:B------:R1:W5:Y:S01]  /*2740*/  @P0 LDG.E.EF.128 R16, [R32.64] ;  /* 0x0000000620100981 */ /* 0x000362000c0e1d00 */
[----:B------:R-:W-:Y:S01]  /*2750*/  IMAD.WIDE R4, R4, R5, c[0x0][0x1b8] ;  /* 0x00006e0004047625 */ /* 0x000fe200078e0205 */
[----:B------:R-:W-:Y:S01]  /*2760*/  UMOV UR4, 0x800 ;  /* 0x0000080000047882 */ /* 0x000fe20000000000 */
[----:B--2---:R-:W-:Y:S02]  /*2770*/  SEL R7, R8, RZ, !P1 ;  /* 0x000000ff08077207 */ /* 0x004fe40004800000 */
[----:B------:R-:W-:Y:S02]  /*2780*/  SEL R8, R9, RZ, !P1 ;  /* 0x000000ff09087207 */ /* 0x000fe40004800000 */
[----:B------:R-:W-:Y:S01]  /*2790*/  SEL R9, R10, RZ, !P1 ;  /* 0x000000ff0a097207 */ /* 0x000fe20004800000 */
[----:B------:R-:W-:Y:S01]  /*27a0*/  FADD R7, R7, 1 ;  /* 0x3f80000007077421 */ /* 0x000fe20000000000 */
[----:B---3--:R-:W-:Y:S01]  /*27b0*/  SEL R12, R12, RZ, P0 ;  /* 0x000000ff0c0c7207 */ /* 0x008fe20000000000 */
[----:B------:R-:W-:Y:S01]  /*27c0*/  FADD R8, R8, 1 ;  /* 0x3f80000008087421 */ /* 0x000fe20000000000 */
[----:B------:R-:W-:Y:S01]  /*27d0*/  SEL R13, R13, RZ, P0 ;  /* 0x000000ff0d0d7207 */ /* 0x000fe20000000000 */
[----:B------:R-:W-:Y:S01]  /*27e0*/  FADD R9, R9, 1 ;  /* 0x3f80000009097421 */ /* 0x000fe20000000000 */
[----:B------:R-:W-:Y:S01]  /*27f0*/  SEL R10, R11, RZ, !P1 ;  /* 0x000000ff0b0a7207 */ /* 0x000fe20004800000 */
[----:B0-----:R-:W-:Y:S01]  /*2800*/  FMUL R29, R12, R7 ;  /* 0x000000070c1d7220 */ /* 0x001fe20000400000 */
[----:B----4-:R-:W-:Y:S01]  /*2810*/  SEL R7, R24, RZ, !P1 ;  /* 0x000000ff18077207 */ /* 0x010fe20004800000 */
[----:B------:R-:W-:Y:S01]  /*2820*/  FMUL R31, R13, R8 ;  /* 0x000000080d1f7220 */ /* 0x000fe20000400000 */
[----:B------:R-:W-:Y:S01]  /*2830*/  SEL R8, R25, RZ, !P1 ;  /* 0x000000ff19087207 */ /* 0x000fe20004800000 */
[----:B------:R-:W-:Y:S01]  /*2840*/  FADD R10, R10, 1 ;  /* 0x3f8000000a0a7421 */ /* 0x000fe20000000000 */
[----:B------:R-:W-:Y:S01]  /*2850*/  SEL R14, R14, RZ, P0 ;  /* 0x000000ff0e0e7207 */ /* 0x000fe20000000000 */
[----:B------:R-:W-:Y:S01]  /*2860*/  FADD R7, R7, 1 ;  /* 0x3f80000007077421 */ /* 0x000fe20000000000 */
[----:B------:R-:W-:Y:S01]  /*2870*/  SEL R15, R15, RZ, P0 ;  /* 0x000000ff0f0f7207 */ /* 0x000fe20000000000 */
[----:B------:R-:W-:Y:S01]  /*2880*/  FADD R8, R8, 1 ;  /* 0x3f80000008087421 */ /* 0x000fe20000000000 */
[----:B-----5:R-:W-:Y:S01]  /*2890*/  SEL R20, R20, RZ, P0 ;  /* 0x000000ff14147207 */ /* 0x020fe20000000000 */
[----:B-1----:R-:W-:Y:S01]  /*28a0*/  FMUL R33, R14, R9 ;  /* 0x000000090e217220 */ /* 0x002fe20000400000 */
[----:B------:R-:W-:Y:S01]  /*28b0*/  SEL R26, R26, RZ, !P1 ;  /* 0x000000ff1a1a7207 */ /* 0x000fe20004800000 */
[----:B------:R-:W-:Y:S01]  /*28c0*/  FMUL R35, R15, R10 ;  /* 0x0000000a0f237220 */ /* 0x000fe20000400000 */
[----:B------:R-:W-:Y:S01]  /*28d0*/  SEL R11, R21, RZ, P0 ;  /* 0x000000ff150b7207 */ /* 0x000fe20000000000 */
[----:B------:R-:W-:Y:S01]  /*28e0*/  FMUL R9, R20, R7 ;  /* 0x0000000714097220 */ /* 0x000fe20000400000 */
[----:B------:R-:W-:Y:S01]  /*28f0*/  SEL R27, R27, RZ, !P1 ;  /* 0x000000ff1b1b7207 */ /* 0x000fe20004800000 */
[----:B------:R-:W-:Y:S01]  /*2900*/  FADD R7, R26, 1 ;  /* 0x3f8000001a077421 */ /* 0x000fe20000000000 */
[----:B------:R-:W-:Y:S01]  /*2910*/  SEL R22, R22, RZ, P0 ;  /* 0x000000ff16167207 */ /* 0x000fe20000000000 */
[----:B------:R-:W-:Y:S01]  /*2920*/  FMUL R11, R11, R8 ;  /* 0x000000080b0b7220 */ /* 0x000fe20000400000 */
[----:B------:R-:W-:Y:S01]  /*2930*/  SEL R15, R23, RZ, P0 ;  /* 0x000000ff170f7207 */ /* 0x000fe20000000000 */
[----:B------:R-:W-:Y:S01]  /*2940*/  FADD R8, R27, 1 ;  /* 0x3f8000001b087421 */ /* 0x000fe20000000000 */
[----:B------:R-:W-:Y:S01]  /*2950*/  SEL R16, R16, RZ, P0 ;  /* 0x000000ff10107207 */ /* 0x000fe20000000000 */
[----:B------:R-:W-:Y:S01]  /*2960*/  FMUL R13, R22, R7 ;  /* 0x00000007160d7220 */ /* 0x000fe20000400000 */
[----:B------:R-:W-:Y:S01]  /*2970*/  SEL R17, R17, RZ, P0 ;  /* 0x000000ff11117207 */ /* 0x000fe20000000000 */
[----:B------:R-:W-:Y:S01]  /*2980*/  FMUL R15, R15, R8 ;  /* 0x000000080f0f7220 */ /* 0x000fe20000400000 */
[----:B------:R-:W-:Y:S01]  /*2990*/  PRMT R7, R16, 0x7632, R7 ;  /* 0x0000763210077816 */ /* 0x000fe20000000007 */
[----:B------:R-:W-:Y:S01]  /*29a0*/  FMUL R12, R9, R2 ;  /* 0x00000002090c7220 */ /* 0x000fe20000400000 */
[----:B------:R-:W-:-:S02]  /*29b0*/  SHF.L.U32 R8, R17, 0x10, RZ ;  /* 0x0000001011087819 */ /* 0x000fc400000006ff */
[----:B------:R-:W-:Y:S02]  /*29c0*/  SHF.L.U32 R16, R16, 0x10, RZ ;  /* 0x0000001010107819 */ /* 0x000fe400000006ff */
[----:B------:R-:W-:Y:S01]  /*29d0*/  SHF.L.U32 R10, R7, 0x10, RZ ;  /* 0x00000010070a7819 */ /* 0x000fe200000006ff */
[----:B------:R-:W-:Y:S01]  /*29e0*/  FMUL R14, R3, R8 ;  /* 0x00000008030e7220 */ /* 0x000fe20000400000 */
[----:B------:R-:W-:Y:S01]  /*29f0*/  PRMT R17, R17, 0x7632, R17 ;  /* 0x0000763211117816 */ /* 0x000fe20000000011 */
[C---:B------:R-:W-:Y:S01]  /*2a00*/  FFMA R20, R3.reuse, R16, R12 ;  /* 0x0000001003147223 */ /* 0x040fe2000000000c */
[----:B------:R-:W-:Y:S01]  /*2a10*/  SEL R18, R18, RZ, P0 ;  /* 0x000000ff12127207 */ /* 0x000fe20000000000 */
[----:B------:R-:W-:Y:S01]  /*2a20*/  FMUL R12, R3, R10 ;  /* 0x0000000a030c7220 */ /* 0x000fe20000400000 */
[----:B------:R-:W-:Y:S01]  /*2a30*/  FFMA R13, R13, R2, R14 ;  /* 0x000000020d0d7223 */ /* 0x000fe2000000000e */
[----:B------:R-:W-:Y:S01]  /*2a40*/  SEL R19, R19, RZ, P0 ;  /* 0x000000ff13137207 */ /* 0x000fe20000000000 */
[----:B------:R-:W-:Y:S01]  /*2a50*/  FFMA R9, R3, R16, R20 ;  /* 0x0000001003097223 */ /* 0x000fe20000000014 */
[----:B------:R-:W-:Y:S01]  /*2a60*/  FFMA R28, R11, R2, R12 ;  /* 0x000000020b1c7223 */ /* 0x000fe2000000000c */
[----:B------:R-:W-:Y:S01]  /*2a70*/  SHF.L.U32 R12, R17, 0x10, RZ ;  /* 0x00000010110c7819 */ /* 0x000fe200000006ff */
[C---:B------:R-:W-:Y:S01]  /*2a80*/  FFMA R13, R3.reuse, R8, R13 ;  /* 0x00000008030d7223 */ /* 0x040fe2000000000d */
[C---:B------:R-:W-:Y:S01]  /*2a90*/  PRMT R7, R18.reuse, 0x7632, R7 ;  /* 0x0000763212077816 */ /* 0x040fe20000000007 */
[----:B------:R-:W-:Y:S01]  /*2aa0*/  FFMA R28, R3, R10, R28 ;  /* 0x0000000a031c7223 */ /* 0x000fe2000000001c */
[----:B------:R-:W-:Y:S01]  /*2ab0*/  PRMT R8, R19, 0x7632, R8 ;  /* 0x0000763213087816 */ /* 0x000fe20000000008 */
[----:B------:R-:W-:Y:S01]  /*2ac0*/  FMUL R20, R3, R12 ;  /* 0x0000000c03147220 */ /* 0x000fe20000400000 */
[----:B------:R-:W-:-:S02]  /*2ad0*/  SHF.L.U32 R18, R18, 0x10, RZ ;  /* 0x0000001012127819 */ /* 0x000fc400000006ff */
[----:B------:R-:W-:Y:S01]  /*2ae0*/  SHF.L.U32 R14, R7, 0x10, RZ ;  /* 0x00000010070e7819 */ /* 0x000fe200000006ff */
[----:B------:R-:W-:Y:S01]  /*2af0*/  FFMA R15, R15, R2, R20 ;  /* 0x000000020f0f7223 */ /* 0x000fe20000000014 */
[----:B------:R-:W-:Y:S01]  /*2b00*/  SHF.L.U32 R16, R19, 0x10, RZ ;  /* 0x0000001013107819 */ /* 0x000fe200000006ff */
[C---:B------:R-:W-:Y:S01]  /*2b10*/  FMUL R20, R3.reuse, R18 ;  /* 0x0000001203147220 */ /* 0x040fe20000400000 */
[----:B------:R-:W-:Y:S01]  /*2b20*/  SHF.L.U32 R8, R8, 0x10, RZ ;  /* 0x0000001008087819 */ /* 0x000fe200000006ff */
[C---:B------:R-:W-:Y:S01]  /*2b30*/  FMUL R22, R3.reuse, R14 ;  /* 0x0000000e03167220 */ /* 0x040fe20000400000 */
[C---:B------:R-:W-:Y:S01]  /*2b40*/  FFMA R12, R3.reuse, R12, R15 ;  /* 0x0000000c030c7223 */ /* 0x040fe2000000000f */
[----:B------:R-:W-:Y:S01]  /*2b50*/  FMUL R24, R3, R16 ;  /* 0x0000001003187220 */ /* 0x000fe20000400000 */
[----:B------:R-:W-:Y:S01]  /*2b60*/  FFMA R29, R29, R2, R20 ;  /* 0x000000021d1d7223 */ /* 0x000fe20000000014 */
[----:B------:R-:W-:Y:S01]  /*2b70*/  FMUL R26, R3, R8 ;  /* 0x00000008031a7220 */ /* 0x000fe20000400000 */
[-C--:B------:R-:W-:Y:S01]  /*2b80*/  FFMA R31, R31, R2.reuse, R22 ;  /* 0x000000021f1f7223 */ /* 0x080fe20000000016 */
[----:B------:R-:W-:Y:S01]  /*2b90*/  FFMA R33, R33, R2, R24 ;  /* 0x0000000221217223 */ /* 0x000fe20000000018 */
[----:B------:R-:W-:Y:S01]  /*2ba0*/  FFMA R29, R3, R18, R29 ;  /* 0x00000012031d7223 */ /* 0x000fe2000000001d */
[----:B------:R-:W-:Y:S01]  /*2bb0*/  FFMA R35, R35, R2, R26 ;  /* 0x0000000223237223 */ /* 0x000fe2000000001a */
[C---:B------:R-:W-:Y:S01]  /*2bc0*/  FFMA R14, R3.reuse, R14, R31 ;  /* 0x0000000e030e7223 */ /* 0x040fe2000000001f */
[C---:B------:R-:W-:Y:S01]  /*2bd0*/  FFMA R33, R3.reuse, R16, R33 ;  /* 0x0000001003217223 */ /* 0x040fe20000000021 */
[----:B------:R-:W-:Y:S01]  /*2be0*/  F2FP.BF16.F32.PACK_AB R16, R28, R9 ;  /* 0x000000091c10723e */ /* 0x000fe200000010ff */
[----:B------:R-:W-:Y:S01]  /*2bf0*/  FFMA R8, R3, R8, R35 ;  /* 0x0000000803087223 */ /* 0x000fe20000000023 */
[----:B------:R-:W-:-:S02]  /*2c00*/  F2FP.BF16.F32.PACK_AB R17, R12, R13 ;  /* 0x0000000d0c11723e */ /* 0x000fc400000010ff */
[----:B------:R-:W-:Y:S02]  /*2c10*/  F2FP.BF16.F32.PACK_AB R18, R14, R29 ;  /* 0x0000001d0e12723e */ /* 0x000fe400000010ff */
[----:B------:R-:W-:-:S05]  /*2c20*/  F2FP.BF16.F32.PACK_AB R19, R8, R33 ;  /* 0x000000210813723e */ /* 0x000fca00000010ff */
[----:B------:R0:W-:Y:S01]  /*2c30*/  @P0 STG.E.128 [R4.64], R16 ;  /* 0x0000001004000986 */ /* 0x0001e2000c101d06 */
[----:B------:R-:W-:Y:S01]  /*2c40*/  PLOP3.LUT P0, PT, PT, PT, UP0, 0x80, 0x0 ;  /* 0x000000000000781c */ /* 0x000fe20003f0f008 */
[----:B------:R-:W-:-:S12]  /*2c50*/  UPLOP3.LUT UP0, UPT, UPT, UPT, UPT, 0x40, 0x0 ;  /* 0x000000000000789c */ /* 0x000fd80003f0e870 */
[----:B------:R-:W-:Y:S05]  /*2c60*/  @P0 BRA `(.L_x_3) ;  /* 0xfffff8f000000947 */ /* 0x000fea000383ffff */
[----:B------:R-:W-:Y:S05]  /*2c70*/  EXIT ;  /* 0x000000000000794d */ /* 0x000fea0003800000 */
.L_x_4:
[----:B------:R-:W-:-:S00]  /*2c80*/  BRA `(.L_x_4) ;  /* 0xfffffff000007947 */ /* 0x000fc0000383ffff */
[----:B------:R-:W-:-:S00]  /*2c90*/  NOP ;  /* 0x0000000000007918 */ /* 0x000fc00000000000 */
        /* <DEDUP_REMOVED lines=14> */
.L_x_5:


//--------------------- .nv.shared.triton__0d1d2d3d4d5d6d7d8d9d10d11d1213de --------------------------
	.section	.nv.shared.triton__0d1d2d3d4d5d6d7d8d9d10d11d1213de,"aw",@nobits
	.align	16
